// auto-generated by cutlass_sweep.fmha — config: {"arch": "sm_90", "direction": "fwd", "dtype": "fp16", "head_dim": 48, "mask": "causal", "schedule": "cooperative", "tile_kv": 128, "tile_q": 128}
#include "cutlass/cutlass.h"
#include "cute/tensor.hpp"
#include "cutlass/device_kernel.h"
#include "cutlass/kernel_hardware_info.h"
#include "88_hopper_fmha/collective/fmha_fusion.hpp"
#include "88_hopper_fmha/kernel/fmha_kernel_builder.hpp"

using namespace cute;
using Element = cutlass::half_t;
using TileShape = Shape<_128, _128, _48>;
using StrideQ = cute::tuple<int, _1, cute::tuple<int, int>>;
using StrideK = cute::tuple<int, _1, cute::tuple<int, int>>;
using StrideV = cute::tuple<int, cute::_1, cute::tuple<int, int>>;

using Kernel = typename cutlass::fmha::kernel::FmhaBuilder<
    Element, float, float,
    TileShape, StrideQ, StrideK, StrideV,
    cutlass::fmha::collective::CausalFusion,
    cutlass::gemm::KernelTmaWarpSpecializedCooperative
  >::Kernel;

auto* _anchor = &cutlass::device_kernel<Kernel>;


// ===== COMPILED SASS (sm_90a) =====

	.target	sm_90a

	.elftype	@"ET_EXEC"


//--------------------- .note.nv.tkinfo           --------------------------
	.section	.note.nv.tkinfo,"",@"SHT_NOTE"
	.sectionflags	@"SHF_NOTE_NV_TKINFO"
	.tkinfo
        /*0018*/ 	.word	0x00000002
        /*0030*/ 	.string	""
        /*0030*/ 	.string	"ptxas"
        /*0030*/ 	.string	"Cuda compilation tools, release 13.0, V13.0.88"
        /*0030*/ 	.string	"Build cuda_13.0.r13.0/compiler.36424714_0"
        /*0030*/ 	.string	"-arch sm_90a -m 64 "



//--------------------- .note.nv.cuinfo           --------------------------
	.section	.note.nv.cuinfo,"",@"SHT_NOTE"
	.sectionflags	@"SHF_NOTE_NV_CUINFO"
        /*0018*/ 	.short	0x0002
        /*001a*/ 	.short	0x005a
        /*001c*/ 	.short	0x0082
	.zero		2


//--------------------- .nv.info                  --------------------------
	.section	.nv.info,"",@"SHT_CUDA_INFO"
	.align	4


	//----- nvinfo : EIATTR_REGCOUNT
	.align		4
        /*0000*/ 	.byte	0x04, 0x2f
        /*0002*/ 	.short	(.L_16 - .L_15)
	.align		4
.L_15:
        /*0004*/ 	.word	index@(_ZN7cutlass13device_kernelINS_4fmha6kernel28FmhaKernelTmaWarpSpecializedINS1_10collective30FmhaMainloopTmaWarpSpecializedINS_6half_tEffN4cute5tupleIJNS7_1CILi128EEESA_NS9_ILi48EEEEEENS8_IJiNS9_ILi1EEENS8_IJiiEEEEEESF_SF_NS4_12CausalFusionEJEEENS4_15FmhaFwdEpilogueIS6_fNS8_IJNS9_ILi64EEESB_SA_EEEEENS2_23IndividualTileSchedulerEJEEEEEvNT_6ParamsE)
        /*0008*/ 	.word	0x000000a8


	//----- nvinfo : EIATTR_FRAME_SIZE
	.align		4
.L_16:
        /*000c*/ 	.byte	0x04, 0x11
        /*000e*/ 	.short	(.L_18 - .L_17)
	.align		4
.L_17:
        /*0010*/ 	.word	index@($__internal_0_$__cuda_sm20_rcp_rn_f32_slowpath)
        /*0014*/ 	.word	0x00000000


	//----- nvinfo : EIATTR_FRAME_SIZE
	.align		4
.L_18:
        /*0018*/ 	.byte	0x04, 0x11
        /*001a*/ 	.short	(.L_20 - .L_19)
	.align		4
.L_19:
        /*001c*/ 	.word	index@(_ZN7cutlass13device_kernelINS_4fmha6kernel28FmhaKernelTmaWarpSpecializedINS1_10collective30FmhaMainloopTmaWarpSpecializedINS_6half_tEffN4cute5tupleIJNS7_1CILi128EEESA_NS9_ILi48EEEEEENS8_IJiNS9_ILi1EEENS8_IJiiEEEEEESF_SF_NS4_12CausalFusionEJEEENS4_15FmhaFwdEpilogueIS6_fNS8_IJNS9_ILi64EEESB_SA_EEEEENS2_23IndividualTileSchedulerEJEEEEEvNT_6ParamsE)
        /*0020*/ 	.word	0x00000000


	//----- nvinfo : EIATTR_MIN_STACK_SIZE
	.align		4
.L_20:
        /*0024*/ 	.byte	0x04, 0x12
        /*0026*/ 	.short	(.L_22 - .L_21)
	.align		4
.L_21:
        /*0028*/ 	.word	index@(_ZN7cutlass13device_kernelINS_4fmha6kernel28FmhaKernelTmaWarpSpecializedINS1_10collective30FmhaMainloopTmaWarpSpecializedINS_6half_tEffN4cute5tupleIJNS7_1CILi128EEESA_NS9_ILi48EEEEEENS8_IJiNS9_ILi1EEENS8_IJiiEEEEEESF_SF_NS4_12CausalFusionEJEEENS4_15FmhaFwdEpilogueIS6_fNS8_IJNS9_ILi64EEESB_SA_EEEEENS2_23IndividualTileSchedulerEJEEEEEvNT_6ParamsE)
        /*002c*/ 	.word	0x00000000
.L_22:


//--------------------- .nv.compat                --------------------------
	.section	.nv.compat,"",@"SHT_CUDA_COMPAT_INFO"
	.align	4
        /*0000*/ 	.byte	0x02, 0x09, 0x01, 0x00, 0x02, 0x02, 0x04, 0x00, 0x02, 0x05, 0x05, 0x00, 0x03, 0x07, 0x01, 0x01
        /*0010*/ 	.byte	0x02, 0x03, 0x01, 0x00, 0x02, 0x06, 0x01, 0x00, 0x04, 0x0b, 0x08, 0x00, 0x00, 0x00, 0x00, 0x00
        /*0020*/ 	.byte	0x00, 0x00, 0x00, 0x00


//--------------------- .nv.info._ZN7cutlass13device_kernelINS_4fmha6kernel28FmhaKernelTmaWarpSpecializedINS1_10collective30FmhaMainloopTmaWarpSpecializedINS_6half_tEffN4cute5tupleIJNS7_1CILi128EEESA_NS9_ILi48EEEEEENS8_IJiNS9_ILi1EEENS8_IJiiEEEEEESF_SF_NS4_12CausalFusionEJEEENS4_15FmhaFwdEpilogueIS6_fNS8_IJNS9_ILi64EEESB_SA_EEEEENS2_23IndividualTileSchedulerEJEEEEEvNT_6ParamsE --------------------------
	.section	.nv.info._ZN7cutlass13device_kernelINS_4fmha6kernel28FmhaKernelTmaWarpSpecializedINS1_10collective30FmhaMainloopTmaWarpSpecializedINS_6half_tEffN4cute5tupleIJNS7_1CILi128EEESA_NS9_ILi48EEEEEENS8_IJiNS9_ILi1EEENS8_IJiiEEEEEESF_SF_NS4_12CausalFusionEJEEENS4_15FmhaFwdEpilogueIS6_fNS8_IJNS9_ILi64EEESB_SA_EEEEENS2_23IndividualTileSchedulerEJEEEEEvNT_6ParamsE,"",@"SHT_CUDA_INFO"
	.sectionflags	@""
	.align	4


	//----- nvinfo : EIATTR_CUDA_API_VERSION
	.align		4
        /*0000*/ 	.byte	0x04, 0x37
        /*0002*/ 	.short	(.L_24 - .L_23)
.L_23:
        /*0004*/ 	.word	0x00000082


	//----- nvinfo : EIATTR_KPARAM_INFO
	.align		4
.L_24:
        /*0008*/ 	.byte	0x04, 0x17
        /*000a*/ 	.short	(.L_26 - .L_25)
.L_25:
        /*000c*/ 	.word	0x00000000
        /*0010*/ 	.short	0x0000
        /*0012*/ 	.short	0x0070
        /*0014*/ 	.byte	0x00, 0xf0, 0x01, 0x20


	//----- nvinfo : EIATTR_SPARSE_MMA_MASK
	.align		4
.L_26:
        /*0018*/ 	.byte	0x03, 0x50
        /*001a*/ 	.short	0x0000


	//----- nvinfo : EIATTR_MAXREG_COUNT
	.align		4
        /*001c*/ 	.byte	0x03, 0x1b
        /*001e*/ 	.short	0x00a8


	//----- nvinfo : EIATTR_NUM_BARRIERS
	.align		4
        /*0020*/ 	.byte	0x02, 0x4c
        /*0022*/ 	.byte	0x02
	.zero		1


	//----- nvinfo : EIATTR_EXTERNS
	.align		4
        /*0024*/ 	.byte	0x04, 0x0f
        /*0026*/ 	.short	(.L_28 - .L_27)


	//   ....[0]....
	.align		4
.L_27:
        /*0028*/ 	.word	index@(__assertfail)


	//----- nvinfo : EIATTR_MERCURY_ISA_VERSION
	.align		4
.L_28:
        /*002c*/ 	.byte	0x03, 0x5f
        /*002e*/ 	.short	0x0101


	//----- nvinfo : EIATTR_INT_WARP_WIDE_INSTR_OFFSETS
	.align		4
        /*0030*/ 	.byte	0x04, 0x31
        /*0032*/ 	.short	(.L_30 - .L_29)


	//   ....[0]....
.L_29:
        /*0034*/ 	.word	0x000006f0


	//   ....[1]....
        /*0038*/ 	.word	0x00000700


	//   ....[2]....
        /*003c*/ 	.word	0x00000710


	//   ....[3]....
        /*0040*/ 	.word	0x00000720


	//   ....[4]....
        /*0044*/ 	.word	0x00000790


	//----- nvinfo : EIATTR_COOP_GROUP_MASK_REGIDS
	.align		4
.L_30:
        /*0048*/ 	.byte	0x04, 0x29
        /*004a*/ 	.short	(.L_32 - .L_31)


	//   ....[0]....
.L_31:
        /*004c*/ 	.word	0xffffffff


	//   ....[1]....
        /*0050*/ 	.word	0xffffffff


	//   ....[2]....
        /*0054*/ 	.word	0xffffffff


	//   ....[3]....
        /*0058*/ 	.word	0xffffffff


	//   ....[4]....
        /*005c*/ 	.word	0xffffffff


	//   ....[5]....
        /*0060*/ 	.word	0xffffffff


	//   ....[6]....
        /*0064*/ 	.word	0xffffffff


	//   ....[7]....
        /*0068*/ 	.word	0xffffffff


	//   ....[8]....
        /*006c*/ 	.word	0xffffffff


	//   ....[9]....
        /*0070*/ 	.word	0xffffffff


	//   ....[10]....
        /*0074*/ 	.word	0xffffffff


	//   ....[11]....
        /*0078*/ 	.word	0xffffffff


	//   ....[12]....
        /*007c*/ 	.word	0xffffffff


	//   ....[13]....
        /*0080*/ 	.word	0xffffffff


	//   ....[14]....
        /*0084*/ 	.word	0xffffffff


	//   ....[15]....
        /*0088*/ 	.word	0xffffffff


	//   ....[16]....
        /*008c*/ 	.word	0xffffffff


	//   ....[17]....
        /*0090*/ 	.word	0xffffffff


	//   ....[18]....
        /*0094*/ 	.word	0xffffffff


	//   ....[19]....
        /*0098*/ 	.word	0xffffffff


	//   ....[20]....
        /*009c*/ 	.word	0xffffffff


	//   ....[21]....
        /*00a0*/ 	.word	0xffffffff


	//----- nvinfo : EIATTR_COOP_GROUP_INSTR_OFFSETS
	.align		4
.L_32:
        /*00a4*/ 	.byte	0x04, 0x28
        /*00a6*/ 	.short	(.L_34 - .L_33)


	//   ....[0]....
.L_33:
        /*00a8*/ 	.word	0x00000050


	//   ....[1]....
        /*00ac*/ 	.word	0x00000080


	//   ....[2]....
        /*00b0*/ 	.word	0x000001b0


	//   ....[3]....
        /*00b4*/ 	.word	0x00000370


	//   ....[4]....
        /*00b8*/ 	.word	0x00000530


	//   ....[5]....
        /*00bc*/ 	.word	0x00000690


	//   ....[6]....
        /*00c0*/ 	.word	0x00001b60


	//   ....[7]....
        /*00c4*/ 	.word	0x00001c00


	//   ....[8]....
        /*00c8*/ 	.word	0x00002460


	//   ....[9]....
        /*00cc*/ 	.word	0x00002580


	//   ....[10]....
        /*00d0*/ 	.word	0x00004640


	//   ....[11]....
        /*00d4*/ 	.word	0x00004670


	//   ....[12]....
        /*00d8*/ 	.word	0x00004e70


	//   ....[13]....
        /*00dc*/ 	.word	0x00004f90


	//   ....[14]....
        /*00e0*/ 	.word	0x00007960


	//   ....[15]....
        /*00e4*/ 	.word	0x00007a60


	//   ....[16]....
        /*00e8*/ 	.word	0x000086f0


	//   ....[17]....
        /*00ec*/ 	.word	0x00008820


	//   ....[18]....
        /*00f0*/ 	.word	0x0000a650


	//   ....[19]....
        /*00f4*/ 	.word	0x0000a690


	//   ....[20]....
        /*00f8*/ 	.word	0x0000a6d0


	//   ....[21]....
        /*00fc*/ 	.word	0x0000a6f0


	//----- nvinfo : EIATTR_REG_RECONFIG
	.align		4
.L_34:
        /*0100*/ 	.byte	0x01, 0x54
	.zero		2


	//----- nvinfo : EIATTR_SYSCALL_OFFSETS
	.align		4
        /*0104*/ 	.byte	0x04, 0x46
        /*0106*/ 	.short	(.L_36 - .L_35)


	//   ....[0]....
.L_35:
        /*0108*/ 	.word	0x0000b040


	//   ....[1]....
        /*010c*/ 	.word	0x0000b1a0


	//----- nvinfo : EIATTR_MBARRIER_INSTR_OFFSETS
	.align		4
.L_36:
        /*0110*/ 	.byte	0x04, 0x39
        /*0112*/ 	.short	(.L_38 - .L_37)


	//   ....[0]....
.L_37:
        /*0114*/ 	.word	0x00000320
        /*0118*/ 	.word	0x000000ff
        /*011c*/ 	.word	0x00012050
        /*0120*/ 	.short	0x0100
        /*0122*/ 	.byte	0x06
	.zero		1


	//   ....[1]....
        /*0124*/ 	.word	0x00000330
        /*0128*/ 	.word	0x000000ff
        /*012c*/ 	.word	0x00012060
        /*0130*/ 	.short	0x0100
        /*0132*/ 	.byte	0x06
	.zero		1


	//   ....[2]....
        /*0134*/ 	.word	0x00000340
        /*0138*/ 	.word	0x000000ff
        /*013c*/ 	.word	0x00012058
        /*0140*/ 	.short	0x0100
        /*0142*/ 	.byte	0x06
	.zero		1


	//   ....[3]....
        /*0144*/ 	.word	0x00000350
        /*0148*/ 	.word	0x000000ff
        /*014c*/ 	.word	0x00012068
        /*0150*/ 	.short	0x0100
        /*0152*/ 	.byte	0x06
	.zero		1


	//   ....[4]....
        /*0154*/ 	.word	0x00000480
        /*0158*/ 	.word	0x000000ff
        /*015c*/ 	.word	0x00012000
        /*0160*/ 	.short	0x0100
        /*0162*/ 	.byte	0x06
	.zero		1


	//   ....[5]....
        /*0164*/ 	.word	0x00000490
        /*0168*/ 	.word	0x000000ff
        /*016c*/ 	.word	0x00012028
        /*0170*/ 	.short	0x0100
        /*0172*/ 	.byte	0x06
	.zero		1


	//   ....[6]....
        /*0174*/ 	.word	0x000004a0
        /*0178*/ 	.word	0x000000ff
        /*017c*/ 	.word	0x00012008
        /*0180*/ 	.short	0x0100
        /*0182*/ 	.byte	0x06
	.zero		1


	//   ....[7]....
        /*0184*/ 	.word	0x000004b0
        /*0188*/ 	.word	0x000000ff
        /*018c*/ 	.word	0x00012030
        /*0190*/ 	.short	0x0100
        /*0192*/ 	.byte	0x06
	.zero		1


	//   ....[8]....
        /*0194*/ 	.word	0x000004c0
        /*0198*/ 	.word	0x000000ff
        /*019c*/ 	.word	0x00012010
        /*01a0*/ 	.short	0x0100
        /*01a2*/ 	.byte	0x06
	.zero		1


	//   ....[9]....
        /*01a4*/ 	.word	0x000004d0
        /*01a8*/ 	.word	0x000000ff
        /*01ac*/ 	.word	0x00012038
        /*01b0*/ 	.short	0x0100
        /*01b2*/ 	.byte	0x06
	.zero		1


	//   ....[10]....
        /*01b4*/ 	.word	0x000004e0
        /*01b8*/ 	.word	0x000000ff
        /*01bc*/ 	.word	0x00012018
        /*01c0*/ 	.short	0x0100
        /*01c2*/ 	.byte	0x06
	.zero		1


	//   ....[11]....
        /*01c4*/ 	.word	0x000004f0
        /*01c8*/ 	.word	0x000000ff
        /*01cc*/ 	.word	0x00012040
        /*01d0*/ 	.short	0x0100
        /*01d2*/ 	.byte	0x06
	.zero		1


	//   ....[12]....
        /*01d4*/ 	.word	0x00000500
        /*01d8*/ 	.word	0x000000ff
        /*01dc*/ 	.word	0x00012020
        /*01e0*/ 	.short	0x0100
        /*01e2*/ 	.byte	0x06
	.zero		1


	//   ....[13]....
        /*01e4*/ 	.word	0x00000510
        /*01e8*/ 	.word	0x000000ff
        /*01ec*/ 	.word	0x00012048
        /*01f0*/ 	.short	0x0100
        /*01f2*/ 	.byte	0x06
	.zero		1


	//   ....[14]....
        /*01f4*/ 	.word	0x00000640
        /*01f8*/ 	.word	0x000000ff
        /*01fc*/ 	.word	0x00012070
        /*0200*/ 	.short	0x0100
        /*0202*/ 	.byte	0x06
	.zero		1


	//   ....[15]....
        /*0204*/ 	.word	0x00000650
        /*0208*/ 	.word	0x000000ff
        /*020c*/ 	.word	0x00012080
        /*0210*/ 	.short	0x0100
        /*0212*/ 	.byte	0x06
	.zero		1


	//   ....[16]....
        /*0214*/ 	.word	0x00000660
        /*0218*/ 	.word	0x000000ff
        /*021c*/ 	.word	0x00012078
        /*0220*/ 	.short	0x0100
        /*0222*/ 	.byte	0x06
	.zero		1


	//   ....[17]....
        /*0224*/ 	.word	0x00000670
        /*0228*/ 	.word	0x000000ff
        /*022c*/ 	.word	0x00012088
        /*0230*/ 	.short	0x0100
        /*0232*/ 	.byte	0x06
	.zero		1


	//   ....[18]....
        /*0234*/ 	.word	0x000007b0
        /*0238*/ 	.word	0x000000ff
        /*023c*/ 	.word	0x00012090
        /*0240*/ 	.short	0x0100
        /*0242*/ 	.byte	0x06
	.zero		1


	//   ....[19]....
        /*0244*/ 	.word	0x000007c0
        /*0248*/ 	.word	0x000000ff
        /*024c*/ 	.word	0x00012098
        /*0250*/ 	.short	0x0100
        /*0252*/ 	.byte	0x06
	.zero		1


	//   ....[20]....
        /*0254*/ 	.word	0x000007d0
        /*0258*/ 	.word	0x000000ff
        /*025c*/ 	.word	0x000120a0
        /*0260*/ 	.short	0x0100
        /*0262*/ 	.byte	0x06
	.zero		1


	//   ....[21]....
        /*0264*/ 	.word	0x000007e0
        /*0268*/ 	.word	0x000000ff
        /*026c*/ 	.word	0x000120a8
        /*0270*/ 	.short	0x0100
        /*0272*/ 	.byte	0x06
	.zero		1


	//   ....[22]....
        /*0274*/ 	.word	0x000008e0
        /*0278*/ 	.word	0x000000ff
        /*027c*/ 	.word	0x000120c0
        /*0280*/ 	.short	0x0100
        /*0282*/ 	.byte	0x06
	.zero		1


	//   ....[23]....
        /*0284*/ 	.word	0x000008f0
        /*0288*/ 	.word	0x000000ff
        /*028c*/ 	.word	0x000120d8
        /*0290*/ 	.short	0x0100
        /*0292*/ 	.byte	0x06
	.zero		1


	//   ....[24]....
        /*0294*/ 	.word	0x00000900
        /*0298*/ 	.word	0x000000ff
        /*029c*/ 	.word	0x000120c8
        /*02a0*/ 	.short	0x0100
        /*02a2*/ 	.byte	0x06
	.zero		1


	//   ....[25]....
        /*02a4*/ 	.word	0x00000910
        /*02a8*/ 	.word	0x000000ff
        /*02ac*/ 	.word	0x000120e0
        /*02b0*/ 	.short	0x0100
        /*02b2*/ 	.byte	0x06
	.zero		1


	//   ....[26]....
        /*02b4*/ 	.word	0x00000920
        /*02b8*/ 	.word	0x000000ff
        /*02bc*/ 	.word	0x000120d0
        /*02c0*/ 	.short	0x0100
        /*02c2*/ 	.byte	0x06
	.zero		1


	//   ....[27]....
        /*02c4*/ 	.word	0x00000930
        /*02c8*/ 	.word	0x000000ff
        /*02cc*/ 	.word	0x000120e8
        /*02d0*/ 	.short	0x0100
        /*02d2*/ 	.byte	0x06
	.zero		1


	//   ....[28]....
        /*02d4*/ 	.word	0x00000ed0
        /*02d8*/ 	.word	0x000000ff
        /*02dc*/ 	.word	0x00012050
        /*02e0*/ 	.short	0x010a
        /*02e2*/ 	.byte	0x08
	.zero		1


	//   ....[29]....
        /*02e4*/ 	.word	0x00000f60
        /*02e8*/ 	.word	0x000000ff
        /*02ec*/ 	.word	0x00012000
        /*02f0*/ 	.short	0x010a
        /*02f2*/ 	.byte	0x26
	.zero		1


	//   ....[30]....
        /*02f4*/ 	.word	0x00000fb0
        /*02f8*/ 	.word	0x000000ff
        /*02fc*/ 	.word	0xfffffff8
        /*0300*/ 	.short	0x010a
        /*0302*/ 	.byte	0x14
	.zero		1


	//   ....[31]....
        /*0304*/ 	.word	0x00003720
        /*0308*/ 	.word	0x0000001e
        /*030c*/ 	.word	0x00000000
        /*0310*/ 	.short	0x0101
        /*0312*/ 	.byte	0x15
	.zero		1


	//   ....[32]....
        /*0314*/ 	.word	0x00003920
        /*0318*/ 	.word	0x000000ff
        /*031c*/ 	.word	0x00012008
        /*0320*/ 	.short	0x010a
        /*0322*/ 	.byte	0x26
	.zero		1


	//   ....[33]....
        /*0324*/ 	.word	0x00004140
        /*0328*/ 	.word	0x000000ff
        /*032c*/ 	.word	0x00000000
        /*0330*/ 	.short	0x0101
        /*0332*/ 	.byte	0x07
	.zero		1


	//   ....[34]....
        /*0334*/ 	.word	0x00004270
        /*0338*/ 	.word	0x000000ff
        /*033c*/ 	.word	0x00012000
        /*0340*/ 	.short	0x010a
        /*0342*/ 	.byte	0x0a
	.zero		1


	//   ....[35]....
        /*0344*/ 	.word	0x00006220
        /*0348*/ 	.word	0x000000ff
        /*034c*/ 	.word	0x00012000
        /*0350*/ 	.short	0x010a
        /*0352*/ 	.byte	0x0a
	.zero		1


	//   ....[36]....
        /*0354*/ 	.word	0x00006560
        /*0358*/ 	.word	0x000000ff
        /*035c*/ 	.word	0x00012000
        /*0360*/ 	.short	0x010a
        /*0362*/ 	.byte	0x0a
	.zero		1


	//   ....[37]....
        /*0364*/ 	.word	0x00006d60
        /*0368*/ 	.word	0x000000ff
        /*036c*/ 	.word	0x00000000
        /*0370*/ 	.short	0x0101
        /*0372*/ 	.byte	0x0a
	.zero		1


	//   ....[38]....
        /*0374*/ 	.word	0x00006e10
        /*0378*/ 	.word	0x000000ff
        /*037c*/ 	.word	0x00000000
        /*0380*/ 	.short	0x0101
        /*0382*/ 	.byte	0x05
	.zero		1


	//   ....[39]....
        /*0384*/ 	.word	0x00006fb0
        /*0388*/ 	.word	0x000000ff
        /*038c*/ 	.word	0x00012000
        /*0390*/ 	.short	0x010a
        /*0392*/ 	.byte	0x0a
	.zero		1


	//   ....[40]....
        /*0394*/ 	.word	0x00009970
        /*0398*/ 	.word	0x000000ff
        /*039c*/ 	.word	0x00012000
        /*03a0*/ 	.short	0x010a
        /*03a2*/ 	.byte	0x0a
	.zero		1


	//   ....[41]....
        /*03a4*/ 	.word	0x00009c90
        /*03a8*/ 	.word	0x000000ff
        /*03ac*/ 	.word	0x00012000
        /*03b0*/ 	.short	0x010a
        /*03b2*/ 	.byte	0x0a
	.zero		1


	//   ....[42]....
        /*03b4*/ 	.word	0x0000a490
        /*03b8*/ 	.word	0x000000ff
        /*03bc*/ 	.word	0x00000000
        /*03c0*/ 	.short	0x0101
        /*03c2*/ 	.byte	0x0a
	.zero		1


	//   ....[43]....
        /*03c4*/ 	.word	0x0000a540
        /*03c8*/ 	.word	0x000000ff
        /*03cc*/ 	.word	0x00000000
        /*03d0*/ 	.short	0x0101
        /*03d2*/ 	.byte	0x05
	.zero		1


	//   ....[44]....
        /*03d4*/ 	.word	0x0000aba0
        /*03d8*/ 	.word	0x000000ff
        /*03dc*/ 	.word	0x00000008
        /*03e0*/ 	.short	0x010a
        /*03e2*/ 	.byte	0x14
	.zero		1


	//   ....[45]....
        /*03e4*/ 	.word	0x0000ba20
        /*03e8*/ 	.word	0x00000000
        /*03ec*/ 	.word	0x00012090
        /*03f0*/ 	.short	0x0101
        /*03f2*/ 	.byte	0x26
	.zero		1


	//   ....[46]....
        /*03f4*/ 	.word	0x0000bbf0
        /*03f8*/ 	.word	0x00000004
        /*03fc*/ 	.word	0x00012060
        /*0400*/ 	.short	0x010a
        /*0402*/ 	.byte	0x3f
	.zero		1


	//   ....[47]....
        /*0404*/ 	.word	0x0000bf00
        /*0408*/ 	.word	0x00000005
        /*040c*/ 	.word	0x00012028
        /*0410*/ 	.short	0x010a
        /*0412*/ 	.byte	0x3f
	.zero		1


	//   ....[48]....
        /*0414*/ 	.word	0x0000c220
        /*0418*/ 	.word	0x00000004
        /*041c*/ 	.word	0x00012060
        /*0420*/ 	.short	0x010a
        /*0422*/ 	.byte	0x3f
	.zero		1


	//   ....[49]....
        /*0424*/ 	.word	0x0000c570
        /*0428*/ 	.word	0x00000003
        /*042c*/ 	.word	0x00012028
        /*0430*/ 	.short	0x010a
        /*0432*/ 	.byte	0x3f
	.zero		1


	//   ....[50]....
        /*0434*/ 	.word	0x0000c960
        /*0438*/ 	.word	0x00000007
        /*043c*/ 	.word	0x00012028
        /*0440*/ 	.short	0x010a
        /*0442*/ 	.byte	0x3f
	.zero		1


	//   ....[51]....
        /*0444*/ 	.word	0x0000ccb0
        /*0448*/ 	.word	0x00000004
        /*044c*/ 	.word	0x00012028
        /*0450*/ 	.short	0x010a
        /*0452*/ 	.byte	0x3f
	.zero		1


	//   ....[52]....
        /*0454*/ 	.word	0x0000cff0
        /*0458*/ 	.word	0x00000003
        /*045c*/ 	.word	0x00012050
        /*0460*/ 	.short	0x010a
        /*0462*/ 	.byte	0x3f
	.zero		1


	//   ....[53]....
        /*0464*/ 	.word	0x0000d050
        /*0468*/ 	.word	0x00000002
        /*046c*/ 	.word	0x00012000
        /*0470*/ 	.short	0x010a
        /*0472*/ 	.byte	0x3f
	.zero		1


	//   ....[54]....
        /*0474*/ 	.word	0x0000d0b0
        /*0478*/ 	.word	0x00000003
        /*047c*/ 	.word	0xfffffff8
        /*0480*/ 	.short	0x010a
        /*0482*/ 	.byte	0x3f
	.zero		1


	//   ....[55]....
        /*0484*/ 	.word	0x0000d110
        /*0488*/ 	.word	0x0000000a
        /*048c*/ 	.word	0x00012008
        /*0490*/ 	.short	0x010a
        /*0492*/ 	.byte	0x3f
	.zero		1


	//   ....[56]....
        /*0494*/ 	.word	0x0000d170
        /*0498*/ 	.word	0x00000006
        /*049c*/ 	.word	0x00012000
        /*04a0*/ 	.short	0x010a
        /*04a2*/ 	.byte	0x3f
	.zero		1


	//   ....[57]....
        /*04a4*/ 	.word	0x0000d1d0
        /*04a8*/ 	.word	0x0000000a
        /*04ac*/ 	.word	0x00012000
        /*04b0*/ 	.short	0x010a
        /*04b2*/ 	.byte	0x3f
	.zero		1


	//   ....[58]....
        /*04b4*/ 	.word	0x0000d230
        /*04b8*/ 	.word	0x00000006
        /*04bc*/ 	.word	0x00012000
        /*04c0*/ 	.short	0x010a
        /*04c2*/ 	.byte	0x3f
	.zero		1


	//   ....[59]....
        /*04c4*/ 	.word	0x0000d290
        /*04c8*/ 	.word	0x0000000b
        /*04cc*/ 	.word	0x00012000
        /*04d0*/ 	.short	0x010a
        /*04d2*/ 	.byte	0x3f
	.zero		1


	//   ....[60]....
        /*04d4*/ 	.word	0x0000d2f0
        /*04d8*/ 	.word	0x00000003
        /*04dc*/ 	.word	0x00000008
        /*04e0*/ 	.short	0x010a
        /*04e2*/ 	.byte	0x3f
	.zero		1


	//   ....[61]....
        /*04e4*/ 	.word	0x0000d340
        /*04e8*/ 	.word	0x00000004
        /*04ec*/ 	.word	0x00012060
        /*04f0*/ 	.short	0x010a
        /*04f2*/ 	.byte	0x3f
	.zero		1


	//   ....[62]....
        /*04f4*/ 	.word	0x0000d390
        /*04f8*/ 	.word	0x00000005
        /*04fc*/ 	.word	0x00012028
        /*0500*/ 	.short	0x010a
        /*0502*/ 	.byte	0x3f
	.zero		1


	//   ....[63]....
        /*0504*/ 	.word	0x0000d3e0
        /*0508*/ 	.word	0x00000004
        /*050c*/ 	.word	0x00012060
        /*0510*/ 	.short	0x010a
        /*0512*/ 	.byte	0x3f
	.zero		1


	//   ....[64]....
        /*0514*/ 	.word	0x0000d430
        /*0518*/ 	.word	0x00000003
        /*051c*/ 	.word	0x00012028
        /*0520*/ 	.short	0x010a
        /*0522*/ 	.byte	0x3f
	.zero		1


	//   ....[65]....
        /*0524*/ 	.word	0x0000d480
        /*0528*/ 	.word	0x00000007
        /*052c*/ 	.word	0x00012028
        /*0530*/ 	.short	0x010a
        /*0532*/ 	.byte	0x3f
	.zero		1


	//   ....[66]....
        /*0534*/ 	.word	0x0000d4d0
        /*0538*/ 	.word	0x00000004
        /*053c*/ 	.word	0x00012028
        /*0540*/ 	.short	0x010a
        /*0542*/ 	.byte	0x3f
	.zero		1


	//----- nvinfo : EIATTR_NUM_MBARRIERS
	.align		4
.L_38:
        /*0544*/ 	.byte	0x03, 0x38
        /*0546*/ 	.short	0x001c


	//----- nvinfo : EIATTR_EXIT_INSTR_OFFSETS
	.align		4
        /*0548*/ 	.byte	0x04, 0x1c
        /*054a*/ 	.short	(.L_40 - .L_39)


	//   ....[0]....
.L_39:
        /*054c*/ 	.word	0x000009d0


	//   ....[1]....
        /*0550*/ 	.word	0x0000ba30


	//   ....[2]....
        /*0554*/ 	.word	0x0000ba70


	//   ....[3]....
        /*0558*/ 	.word	0x0000c860


	//   ....[4]....
        /*055c*/ 	.word	0x0000cfd0


	//----- nvinfo : EIATTR_MAX_THREADS
	.align		4
.L_40:
        /*0560*/ 	.byte	0x04, 0x05
        /*0562*/ 	.short	(.L_42 - .L_41)
.L_41:
        /*0564*/ 	.word	0x00000180
        /*0568*/ 	.word	0x00000001
        /*056c*/ 	.word	0x00000001


	//----- nvinfo : EIATTR_CRS_STACK_SIZE
	.align		4
.L_42:
        /*0570*/ 	.byte	0x04, 0x1e
        /*0572*/ 	.short	(.L_44 - .L_43)
.L_43:
        /*0574*/ 	.word	0x00000000


	//----- nvinfo : EIATTR_CBANK_PARAM_SIZE
	.align		4
.L_44:
        /*0578*/ 	.byte	0x03, 0x19
        /*057a*/ 	.short	0x0870


	//----- nvinfo : EIATTR_PARAM_CBANK
	.align		4
        /*057c*/ 	.byte	0x04, 0x0a
        /*057e*/ 	.short	(.L_46 - .L_45)
	.align		4
.L_45:
        /*0580*/ 	.word	index@(.nv.constant0._ZN7cutlass13device_kernelINS_4fmha6kernel28FmhaKernelTmaWarpSpecializedINS1_10collective30FmhaMainloopTmaWarpSpecializedINS_6half_tEffN4cute5tupleIJNS7_1CILi128EEESA_NS9_ILi48EEEEEENS8_IJiNS9_ILi1EEENS8_IJiiEEEEEESF_SF_NS4_12CausalFusionEJEEENS4_15FmhaFwdEpilogueIS6_fNS8_IJNS9_ILi64EEESB_SA_EEEEENS2_23IndividualTileSchedulerEJEEEEEvNT_6ParamsE)
        /*0584*/ 	.short	0x0210
        /*0586*/ 	.short	0x0870


	//----- nvinfo : EIATTR_SW_WAR
	.align		4
.L_46:
        /*0588*/ 	.byte	0x04, 0x36
        /*058a*/ 	.short	(.L_48 - .L_47)
.L_47:
        /*058c*/ 	.word	0x00000008
.L_48:


//--------------------- .nv.callgraph             --------------------------
	.section	.nv.callgraph,"",@"SHT_CUDA_CALLGRAPH"
	.align	4
	.sectionentsize	8
	.align		4
        /*0000*/ 	.word	0x00000000
	.align		4
        /*0004*/ 	.word	0xffffffff
	.align		4
        /*0008*/ 	.word	index@(_ZN7cutlass13device_kernelINS_4fmha6kernel28FmhaKernelTmaWarpSpecializedINS1_10collective30FmhaMainloopTmaWarpSpecializedINS_6half_tEffN4cute5tupleIJNS7_1CILi128EEESA_NS9_ILi48EEEEEENS8_IJiNS9_ILi1EEENS8_IJiiEEEEEESF_SF_NS4_12CausalFusionEJEEENS4_15FmhaFwdEpilogueIS6_fNS8_IJNS9_ILi64EEESB_SA_EEEEENS2_23IndividualTileSchedulerEJEEEEEvNT_6ParamsE)
	.align		4
        /*000c*/ 	.word	index@(__assertfail)
	.align		4
        /*0010*/ 	.word	0x00000000
	.align		4
        /*0014*/ 	.word	0xfffffffe
	.align		4
        /*0018*/ 	.word	0x00000000
	.align		4
        /*001c*/ 	.word	0xfffffffd
	.align		4
        /*0020*/ 	.word	0x00000000
	.align		4
        /*0024*/ 	.word	0xfffffffc


//--------------------- .nv.constant4             --------------------------
	.section	.nv.constant4,"a",@progbits
	.align	8
	.align		8
.nv.constant4:
        /*0000*/ 	.dword	__assertfail
	.align		8
        /*0008*/ 	.dword	__unnamed_1
	.align		8
        /*0010*/ 	.dword	__unnamed_2
	.align		8
        /*0018*/ 	.dword	_ZN39_INTERNAL_53023458_4_k_cu_93bd135a_29544cuda3std3__45__cpo5beginE
	.align		8
        /*0020*/ 	.dword	_ZN39_INTERNAL_53023458_4_k_cu_93bd135a_29544cuda3std3__45__cpo3endE
	.align		8
        /*0028*/ 	.dword	_ZN39_INTERNAL_53023458_4_k_cu_93bd135a_29544cuda3std3__45__cpo6cbeginE
	.align		8
        /*0030*/ 	.dword	_ZN39_INTERNAL_53023458_4_k_cu_93bd135a_29544cuda3std3__45__cpo4cendE
	.align		8
        /*0038*/ 	.dword	_ZN39_INTERNAL_53023458_4_k_cu_93bd135a_29544cuda3std3__441_GLOBAL__N__53023458_4_k_cu_93bd135a_29546ignoreE
	.align		8
        /*0040*/ 	.dword	_ZN39_INTERNAL_53023458_4_k_cu_93bd135a_29544cuda3std3__419piecewise_constructE
	.align		8
        /*0048*/ 	.dword	_ZN39_INTERNAL_53023458_4_k_cu_93bd135a_29544cuda3std3__48in_placeE
	.align		8
        /*0050*/ 	.dword	_ZN39_INTERNAL_53023458_4_k_cu_93bd135a_29544cuda3std6ranges3__45__cpo4swapE
	.align		8
        /*0058*/ 	.dword	_ZN39_INTERNAL_53023458_4_k_cu_93bd135a_29544cuda3std6ranges3__45__cpo9iter_moveE
	.align		8
        /*0060*/ 	.dword	_ZN39_INTERNAL_53023458_4_k_cu_93bd135a_29544cute7productE
	.align		8
        /*0068*/ 	.dword	_ZN39_INTERNAL_53023458_4_k_cu_93bd135a_29544cute1_E
	.align		8
        /*0070*/ 	.dword	$str$24
	.align		8
        /*0078*/ 	.dword	$str$25


//--------------------- .text._ZN7cutlass13device_kernelINS_4fmha6kernel28FmhaKernelTmaWarpSpecializedINS1_10collective30FmhaMainloopTmaWarpSpecializedINS_6half_tEffN4cute5tupleIJNS7_1CILi128EEESA_NS9_ILi48EEEEEENS8_IJiNS9_ILi1EEENS8_IJiiEEEEEESF_SF_NS4_12CausalFusionEJEEENS4_15FmhaFwdEpilogueIS6_fNS8_IJNS9_ILi64EEESB_SA_EEEEENS2_23IndividualTileSchedulerEJEEEEEvNT_6ParamsE --------------------------
	.section	.text._ZN7cutlass13device_kernelINS_4fmha6kernel28FmhaKernelTmaWarpSpecializedINS1_10collective30FmhaMainloopTmaWarpSpecializedINS_6half_tEffN4cute5tupleIJNS7_1CILi128EEESA_NS9_ILi48EEEEEENS8_IJiNS9_ILi1EEENS8_IJiiEEEEEESF_SF_NS4_12CausalFusionEJEEENS4_15FmhaFwdEpilogueIS6_fNS8_IJNS9_ILi64EEESB_SA_EEEEENS2_23IndividualTileSchedulerEJEEEEEvNT_6ParamsE,"ax",@progbits
	.align	128
.text._ZN7cutlass13device_kernelINS_4fmha6kernel28FmhaKernelTmaWarpSpecializedINS1_10collective30FmhaMainloopTmaWarpSpecializedINS_6half_tEffN4cute5tupleIJNS7_1CILi128EEESA_NS9_ILi48EEEEEENS8_IJiNS9_ILi1EEENS8_IJiiEEEEEESF_SF_NS4_12CausalFusionEJEEENS4_15FmhaFwdEpilogueIS6_fNS8_IJNS9_ILi64EEESB_SA_EEEEENS2_23IndividualTileSchedulerEJEEEEEvNT_6ParamsE:
        .type           _ZN7cutlass13device_kernelINS_4fmha6kernel28FmhaKernelTmaWarpSpecializedINS1_10collective30FmhaMainloopTmaWarpSpecializedINS_6half_tEffN4cute5tupleIJNS7_1CILi128EEESA_NS9_ILi48EEEEEENS8_IJiNS9_ILi1EEENS8_IJiiEEEEEESF_SF_NS4_12CausalFusionEJEEENS4_15FmhaFwdEpilogueIS6_fNS8_IJNS9_ILi64EEESB_SA_EEEEENS2_23IndividualTileSchedulerEJEEEEEvNT_6ParamsE,@function
        .size           _ZN7cutlass13device_kernelINS_4fmha6kernel28FmhaKernelTmaWarpSpecializedINS1_10collective30FmhaMainloopTmaWarpSpecializedINS_6half_tEffN4cute5tupleIJNS7_1CILi128EEESA_NS9_ILi48EEEEEENS8_IJiNS9_ILi1EEENS8_IJiiEEEEEESF_SF_NS4_12CausalFusionEJEEENS4_15FmhaFwdEpilogueIS6_fNS8_IJNS9_ILi64EEESB_SA_EEEEENS2_23IndividualTileSchedulerEJEEEEEvNT_6ParamsE,(.L_x_121 - _ZN7cutlass13device_kernelINS_4fmha6kernel28FmhaKernelTmaWarpSpecializedINS1_10collective30FmhaMainloopTmaWarpSpecializedINS_6half_tEffN4cute5tupleIJNS7_1CILi128EEESA_NS9_ILi48EEEEEENS8_IJiNS9_ILi1EEENS8_IJiiEEEEEESF_SF_NS4_12CausalFusionEJEEENS4_15FmhaFwdEpilogueIS6_fNS8_IJNS9_ILi64EEESB_SA_EEEEENS2_23IndividualTileSchedulerEJEEEEEvNT_6ParamsE)
        .other          _ZN7cutlass13device_kernelINS_4fmha6kernel28FmhaKernelTmaWarpSpecializedINS1_10collective30FmhaMainloopTmaWarpSpecializedINS_6half_tEffN4cute5tupleIJNS7_1CILi128EEESA_NS9_ILi48EEEEEENS8_IJiNS9_ILi1EEENS8_IJiiEEEEEESF_SF_NS4_12CausalFusionEJEEENS4_15FmhaFwdEpilogueIS6_fNS8_IJNS9_ILi64EEESB_SA_EEEEENS2_23IndividualTileSchedulerEJEEEEEvNT_6ParamsE,@"STO_CUDA_ENTRY STV_DEFAULT"
_ZN7cutlass13device_kernelINS_4fmha6kernel28FmhaKernelTmaWarpSpecializedINS1_10collective30FmhaMainloopTmaWarpSpecializedINS_6half_tEffN4cute5tupleIJNS7_1CILi128EEESA_NS9_ILi48EEEEEENS8_IJiNS9_ILi1EEENS8_IJiiEEEEEESF_SF_NS4_12CausalFusionEJEEENS4_15FmhaFwdEpilogueIS6_fNS8_IJNS9_ILi64EEESB_SA_EEEEENS2_23IndividualTileSchedulerEJEEEEEvNT_6ParamsE:
[----:B------:R-:W1:Y:S01]  /*0000*/  LDC R1, c[0x0][0x28] ;  /* 0x00000a00ff017b82 */ /* 0x000e620000000800 */
[----:B------:R-:W2:Y:S01]  /*0010*/  S2R R0, SR_TID.X ;  /* 0x0000000000007919 */ /* 0x000ea20000002100 */
[----:B------:R-:W-:Y:S01]  /*0020*/  ELECT P1, URZ, PT ;  /* 0x00000000003f782f */ /* 0x000fe20003820000 */
[----:B------:R-:W-:Y:S01]  /*0030*/  BSSY B0, `(.L_x_0) ;  /* 0x0000017000007945 */ /* 0x000fe20003800000 */
[----:B--2---:R-:W-:-:S05]  /*0040*/  SHF.R.U32.HI R2, RZ, 0x5, R0 ;  /* 0x00000005ff027819 */ /* 0x004fca0000011600 */
[----:B------:R-:W2:Y:S02]  /*0050*/  SHFL.IDX PT, R3, R2, RZ, 0x1f ;  /* 0x00001fff02037589 */ /* 0x000ea400000e0000 */
[----:B--2---:R-:W-:Y:S02]  /*0060*/  R2UR UR4, R3 ;  /* 0x00000000030472ca */ /* 0x004fe400000e0000 */
[----:B------:R-:W-:-:S06]  /*0070*/  SHF.R.U32.HI R3, RZ, 0x7, R0 ;  /* 0x00000007ff037819 */ /* 0x000fcc0000011600 */
[----:B------:R-:W2:Y:S05]  /*0080*/  SHFL.IDX PT, R3, R3, RZ, 0x1f ;  /* 0x00001fff03037589 */ /* 0x000eaa00000e0000 */
[----:B------:R-:W-:Y:S02]  /*0090*/  USHF.R.S32.HI UR5, URZ, 0x1f, UR4 ;  /* 0x0000001f3f057899 */ /* 0x000fe40008011404 */
[----:B------:R-:W-:Y:S02]  /*00a0*/  ISETP.NE.OR P0, PT, RZ, UR4, !P1 ;  /* 0x00000004ff007c0c */ /* 0x000fe4000cf05670 */
[----:B------:R-:W-:-:S04]  /*00b0*/  ULEA.HI UR5, UR5, UR4, URZ, 0x2 ;  /* 0x0000000405057291 */ /* 0x000fc8000f8f103f */
[----:B------:R-:W-:-:S04]  /*00c0*/  ULOP3.LUT UR5, UR5, 0xfffffffc, URZ, 0xc0, !UPT ;  /* 0xfffffffc05057892 */ /* 0x000fc8000f8ec03f */
[----:B------:R-:W-:-:S03]  /*00d0*/  UIADD3 UR4, UR4, -UR5, URZ ;  /* 0x8000000504047290 */ /* 0x000fc6000fffe03f */
[----:B-1----:R-:W-:Y:S09]  /*00e0*/  @P0 BRA `(.L_x_1) ;  /* 0x00000000002c0947 */ /* 0x002ff20003800000 */
[----:B------:R-:W-:Y:S02]  /*00f0*/  ULDC.64 UR6, c[0x0][0x198] ;  /* 0x0000660000067ab9 */ /* 0x000fe40000000a00 */
[----:B------:R-:W-:Y:S02]  /*0100*/  UIADD3 UR8, UP0, UR6, 0xf0, URZ ;  /* 0x000000f006087890 */ /* 0x000fe4000ff1e03f */
[----:B------:R-:W-:Y:S02]  /*0110*/  UIADD3 UR10, UP1, UR6, 0x1f0, URZ ;  /* 0x000001f0060a7890 */ /* 0x000fe4000ff3e03f */
[----:B------:R-:W-:Y:S02]  /*0120*/  UIADD3 UR6, UP2, UR6, 0x2f0, URZ ;  /* 0x000002f006067890 */ /* 0x000fe4000ff5e03f */
[----:B------:R-:W-:Y:S02]  /*0130*/  UIADD3.X UR9, URZ, UR7, URZ, UP0, !UPT ;  /* 0x000000073f097290 */ /* 0x000fe400087fe43f */
[----:B------:R-:W-:-:S02]  /*0140*/  UIADD3.X UR11, URZ, UR7, URZ, UP1, !UPT ;  /* 0x000000073f0b7290 */ /* 0x000fc40008ffe43f */
[----:B------:R-:W-:-:S05]  /*0150*/  UIADD3.X UR7, URZ, UR7, URZ, UP2, !UPT ;  /* 0x000000073f077290 */ /* 0x000fca00097fe43f */
[----:B------:R1:W-:Y:S02]  /*0160*/  UTMACCTL.PF [UR8] ;  /* 0x00000000080079b9 */ /* 0x0003e40008040000 */
[----:B------:R1:W-:Y:S02]  /*0170*/  UTMACCTL.PF [UR10] ;  /* 0x000000000a0079b9 */ /* 0x0003e40008040000 */
[----:B------:R1:W-:Y:S02]  /*0180*/  UTMACCTL.PF [UR6] ;  /* 0x00000000060079b9 */ /* 0x0003e40008040000 */
[----:B-1----:R-:W-:Y:S01]  /*0190*/  NOP ;  /* 0x0000000000007918 */ /* 0x002fe20000000000 */
.L_x_1:
[----:B------:R-:W-:Y:S05]  /*01a0*/  BSYNC B0 ;  /* 0x0000000000007941 */ /* 0x000fea0003800000 */
.L_x_0:
[----:B------:R-:W1:Y:S01]  /*01b0*/  SHFL.IDX PT, R4, R2, RZ, 0x1f ;  /* 0x00001fff02047589 */ /* 0x000e6200000e0000 */
[----:B--2---:R-:W-:Y:S01]  /*01c0*/  R2UR UR36, R3 ;  /* 0x00000000032472ca */ /* 0x004fe200000e0000 */
[----:B------:R-:W-:-:S12]  /*01d0*/  UISETP.NE.AND UP0, UPT, UR4, 0x1, UPT ;  /* 0x000000010400788c */ /* 0x000fd8000bf05270 */
[----:B------:R-:W-:Y:S02]  /*01e0*/  UIADD3 UR7, UR36, -0x1, URZ ;  /* 0xffffffff24077890 */ /* 0x000fe4000fffe03f */
[----:B------:R-:W-:Y:S02]  /*01f0*/  UISETP.EQ.AND UP0, UPT, UR36, URZ, !UP0 ;  /* 0x0000003f2400728c */ /* 0x000fe4000c702270 */
[----:B------:R-:W-:Y:S02]  /*0200*/  UISETP.GE.U32.AND UP1, UPT, UR7, 0x4, UPT ;  /* 0x000000040700788c */ /* 0x000fe4000bf26070 */
[----:B------:R-:W-:Y:S01]  /*0210*/  USEL UR5, URZ, 0x1, !UP0 ;  /* 0x000000013f057887 */ /* 0x000fe2000c000000 */
[----:B-1----:R-:W-:-:S03]  /*0220*/  ISETP.NE.AND P0, PT, R4, RZ, PT ;  /* 0x000000ff0400720c */ /* 0x002fc60003f05270 */
[----:B------:R-:W-:-:S10]  /*0230*/  USEL UR5, UR5, 0x2, UP1 ;  /* 0x0000000205057887 */ /* 0x000fd40008800000 */
[----:B------:R-:W-:Y:S05]  /*0240*/  @P0 BRA `(.L_x_2) ;  /* 0x0000000000480947 */ /* 0x000fea0003800000 */
[----:B------:R-:W1:Y:S01]  /*0250*/  S2UR UR8, SR_CgaCtaId ;  /* 0x00000000000879c3 */ /* 0x000e620000008800 */
[----:B------:R-:W-:Y:S01]  /*0260*/  UMOV UR6, 0x400 ;  /* 0x0000040000067882 */ /* 0x000fe20000000000 */
[----:B------:R-:W-:Y:S01]  /*0270*/  UMOV UR9, 0x1 ;  /* 0x0000000100097882 */ /* 0x000fe20000000000 */
[----:B------:R-:W-:Y:S01]  /*0280*/  UMOV UR10, 0x80 ;  /* 0x00000080000a7882 */ /* 0x000fe20000000000 */
[----:B------:R-:W-:Y:S01]  /*0290*/  ELECT P0, URZ, PT ;  /* 0x00000000003f782f */ /* 0x000fe20003800000 */
[----:B------:R-:W-:-:S04]  /*02a0*/  UIADD3 UR10, -UR10, 0x100000, URZ ;  /* 0x001000000a0a7890 */ /* 0x000fc8000fffe13f */
[----:B------:R-:W-:Y:S02]  /*02b0*/  USHF.L.U32 UR11, UR10, 0xb, URZ ;  /* 0x0000000b0a0b7899 */ /* 0x000fe4000800063f */
[----:B------:R-:W-:Y:S02]  /*02c0*/  USHF.L.U32 UR10, UR10, 0x1, URZ ;  /* 0x000000010a0a7899 */ /* 0x000fe4000800063f */
[----:B-1----:R-:W-:Y:S02]  /*02d0*/  ULEA UR6, UR8, UR6, 0x18 ;  /* 0x0000000608067291 */ /* 0x002fe4000f8ec03f */
[----:B------:R-:W-:-:S04]  /*02e0*/  UIADD3 UR8, -UR9, 0x100000, URZ ;  /* 0x0010000009087890 */ /* 0x000fc8000fffe13f */
[----:B------:R-:W-:Y:S02]  /*02f0*/  USHF.L.U32 UR9, UR8, 0xb, URZ ;  /* 0x0000000b08097899 */ /* 0x000fe4000800063f */
[----:B------:R-:W-:Y:S01]  /*0300*/  USHF.L.U32 UR8, UR8, 0x1, URZ ;  /* 0x0000000108087899 */ /* 0x000fe2000800063f */
[----:B------:R-:W1:Y:S11]  /*0310*/  FENCE.VIEW.ASYNC.S ;  /* 0x00000000000073c6 */ /* 0x000e760000000000 */
[----:B-1----:R1:W2:Y:S01]  /*0320*/  SYNCS.EXCH.64 URZ, [UR6+0x12050], UR8 ;  /* 0x01205008063f75b2 */ /* 0x0022a20008000100 */
[----:B------:R1:W3:Y:S01]  /*0330*/  SYNCS.EXCH.64 URZ, [UR6+0x12060], UR10 ;  /* 0x0120600a063f75b2 */ /* 0x0002e20008000100 */
[----:B------:R1:W4:Y:S01]  /*0340*/  SYNCS.EXCH.64 URZ, [UR6+0x12058], UR8 ;  /* 0x01205808063f75b2 */ /* 0x0003220008000100 */
[----:B------:R1:W1:Y:S01]  /*0350*/  SYNCS.EXCH.64 URZ, [UR6+0x12068], UR10 ;  /* 0x0120680a063f75b2 */ /* 0x0002620008000100 */
[----:B------:R-:W-:Y:S01]  /*0360*/  NOP ;  /* 0x0000000000007918 */ /* 0x000fe20000000000 */
.L_x_2:
[----:B------:R-:W5:Y:S01]  /*0370*/  SHFL.IDX PT, R3, R2, RZ, 0x1f ;  /* 0x00001fff02037589 */ /* 0x000f6200000e0000 */
[----:B------:R-:W-:Y:S01]  /*0380*/  NOP ;  /* 0x0000000000007918 */ /* 0x000fe20000000000 */
[----:B-----5:R-:W-:-:S13]  /*0390*/  ISETP.NE.AND P0, PT, R3, RZ, PT ;  /* 0x000000ff0300720c */ /* 0x020fda0003f05270 */
[----:B------:R-:W-:Y:S05]  /*03a0*/  @P0 BRA `(.L_x_3) ;  /* 0x0000000000600947 */ /* 0x000fea0003800000 */
[----:B-1----:R-:W1:Y:S01]  /*03b0*/  S2UR UR8, SR_CgaCtaId ;  /* 0x00000000000879c3 */ /* 0x002e620000008800 */
[----:B------:R-:W-:Y:S01]  /*03c0*/  UMOV UR6, 0x400 ;  /* 0x0000040000067882 */ /* 0x000fe20000000000 */
[----:B------:R-:W-:Y:S01]  /*03d0*/  UMOV UR10, 0x1 ;  /* 0x00000001000a7882 */ /* 0x000fe20000000000 */
[----:B------:R-:W-:Y:S01]  /*03e0*/  UMOV UR9, 0x100 ;  /* 0x0000010000097882 */ /* 0x000fe20000000000 */
[----:B------:R-:W-:-:S04]  /*03f0*/  UIADD3 UR10, -UR10, 0x100000, URZ ;  /* 0x001000000a0a7890 */ /* 0x000fc8000fffe13f */
[----:B------:R-:W-:Y:S02]  /*0400*/  USHF.L.U32 UR11, UR10, 0xb, URZ ;  /* 0x0000000b0a0b7899 */ /* 0x000fe4000800063f */
[----:B------:R-:W-:Y:S01]  /*0410*/  USHF.L.U32 UR10, UR10, 0x1, URZ ;  /* 0x000000010a0a7899 */ /* 0x000fe2000800063f */
[----:B------:R-:W-:Y:S01]  /*0420*/  ELECT P0, URZ, PT ;  /* 0x00000000003f782f */ /* 0x000fe20003800000 */
[----:B-1----:R-:W-:Y:S02]  /*0430*/  ULEA UR6, UR8, UR6, 0x18 ;  /* 0x0000000608067291 */ /* 0x002fe4000f8ec03f */
[----:B------:R-:W-:-:S04]  /*0440*/  UIADD3 UR8, -UR9, 0x100000, URZ ;  /* 0x0010000009087890 */ /* 0x000fc8000fffe13f */
[----:B------:R-:W-:Y:S02]  /*0450*/  USHF.L.U32 UR9, UR8, 0xb, URZ ;  /* 0x0000000b08097899 */ /* 0x000fe4000800063f */
[----:B------:R-:W-:Y:S01]  /*0460*/  USHF.L.U32 UR8, UR8, 0x1, URZ ;  /* 0x0000000108087899 */ /* 0x000fe2000800063f */
[----:B------:R-:W1:Y:S03]  /*0470*/  FENCE.VIEW.ASYNC.S ;  /* 0x00000000000073c6 */ /* 0x000e660000000000 */
[----:B-1----:R1:W1:Y:S08]  /*0480*/  SYNCS.EXCH.64 URZ, [UR6+0x12000], UR10 ;  /* 0x0120000a063f75b2 */ /* 0x0022700008000100 */
[----:B------:R1:W1:Y:S01]  /*0490*/  SYNCS.EXCH.64 URZ, [UR6+0x12028], UR8 ;  /* 0x01202808063f75b2 */ /* 0x0002620008000100 */
        /* <DEDUP_REMOVED lines=8> */
[----:B------:R-:W-:Y:S01]  /*0520*/  NOP ;  /* 0x0000000000007918 */ /* 0x000fe20000000000 */
.L_x_3:
        /* <DEDUP_REMOVED lines=21> */
[----:B------:R-:W-:Y:S01]  /*0680*/  NOP ;  /* 0x0000000000007918 */ /* 0x000fe20000000000 */
.L_x_4:
[----:B------:R-:W5:Y:S01]  /*0690*/  SHFL.IDX PT, R3, R2, RZ, 0x1f ;  /* 0x00001fff02037589 */ /* 0x000f6200000e0000 */
[----:B------:R-:W-:Y:S01]  /*06a0*/  ELECT P0, URZ, PT ;  /* 0x00000000003f782f */ /* 0x000fe20003800000 */
[----:B------:R-:W-:Y:S01]  /*06b0*/  NOP ;  /* 0x0000000000007918 */ /* 0x000fe20000000000 */
[----:B-1----:R-:W-:Y:S02]  /*06c0*/  UMOV UR8, 0x80 ;  /* 0x0000008000087882 */ /* 0x002fe40000000000 */
[C---:B-----5:R-:W-:Y:S02]  /*06d0*/  ISETP.NE.OR P0, PT, R3.reuse, RZ, !P0 ;  /* 0x000000ff0300720c */ /* 0x060fe40004705670 */
[----:B------:R-:W-:-:S11]  /*06e0*/  ISETP.NE.AND P2, PT, R3, RZ, PT ;  /* 0x000000ff0300720c */ /* 0x000fd60003f45270 */
[----:B------:R-:W-:Y:S01]  /*06f0*/  VOTEU.ALL UP0, P0 ;  /* 0x00000000003f7886 */ /* 0x000fe20000000000 */
[----:B------:R-:W-:Y:S01]  /*0700*/  VOTEU.ALL UP1, P0 ;  /* 0x00000000003f7886 */ /* 0x000fe20000020000 */
[----:B------:R-:W-:Y:S01]  /*0710*/  VOTEU.ALL UP2, P0 ;  /* 0x00000000003f7886 */ /* 0x000fe20000040000 */
[----:B------:R-:W-:Y:S02]  /*0720*/  VOTEU.ALL UP3, P0 ;  /* 0x00000000003f7886 */ /* 0x000fe40000060000 */
[----:B------:R-:W1:Y:S01]  /*0730*/  @!UP0 S2UR UR10, SR_CgaCtaId ;  /* 0x00000000000a89c3 */ /* 0x000e620000008800 */
[----:B------:R-:W-:Y:S01]  /*0740*/  @!UP0 UMOV UR6, 0x400 ;  /* 0x0000040000068882 */ /* 0x000fe20000000000 */
[----:B------:R-:W-:-:S04]  /*0750*/  @!UP0 UIADD3 UR8, -UR8, 0x100000, URZ ;  /* 0x0010000008088890 */ /* 0x000fc8000fffe13f */
[----:B------:R-:W-:Y:S02]  /*0760*/  @!UP0 USHF.L.U32 UR9, UR8, 0xb, URZ ;  /* 0x0000000b08098899 */ /* 0x000fe4000800063f */
[----:B------:R-:W-:Y:S02]  /*0770*/  @!UP0 USHF.L.U32 UR8, UR8, 0x1, URZ ;  /* 0x0000000108088899 */ /* 0x000fe4000800063f */
[----:B-1----:R-:W-:Y:S01]  /*0780*/  @!UP0 ULEA UR6, UR10, UR6, 0x18 ;  /* 0x000000060a068291 */ /* 0x002fe2000f8ec03f */
[----:B------:R-:W-:Y:S01]  /*0790*/  VOTEU.ALL UP0, P0 ;  /* 0x00000000003f7886 */ /* 0x000fe20000000000 */
[----:B------:R-:W1:Y:S10]  /*07a0*/  FENCE.VIEW.ASYNC.S ;  /* 0x00000000000073c6 */ /* 0x000e740000000000 */
[----:B-1----:R1:W1:Y:S01]  /*07b0*/  @!UP0 SYNCS.EXCH.64 URZ, [UR6+0x12090], UR8 ;  /* 0x01209008063f85b2 */ /* 0x0022620008000100 */
[----:B------:R1:W1:Y:S01]  /*07c0*/  @!UP1 SYNCS.EXCH.64 URZ, [UR6+0x12098], UR8 ;  /* 0x01209808063f95b2 */ /* 0x0002620008000100 */
[----:B------:R1:W1:Y:S01]  /*07d0*/  @!UP2 SYNCS.EXCH.64 URZ, [UR6+0x120a0], UR8 ;  /* 0x0120a008063fa5b2 */ /* 0x0002620008000100 */
[----:B------:R1:W1:Y:S01]  /*07e0*/  @!UP3 SYNCS.EXCH.64 URZ, [UR6+0x120a8], UR8 ;  /* 0x0120a808063fb5b2 */ /* 0x0002620008000100 */
[----:B------:R-:W-:Y:S01]  /*07f0*/  NOP ;  /* 0x0000000000007918 */ /* 0x000fe20000000000 */
[----:B------:R-:W-:Y:S05]  /*0800*/  @P2 BRA `(.L_x_5) ;  /* 0x0000000000502947 */ /* 0x000fea0003800000 */
[----:B-1----:R-:W1:Y:S01]  /*0810*/  S2UR UR8, SR_CgaCtaId ;  /* 0x00000000000879c3 */ /* 0x002e620000008800 */
        /* <DEDUP_REMOVED lines=12> */
[----:B-1----:R1:W1:Y:S01]  /*08e0*/  SYNCS.EXCH.64 URZ, [UR6+0x120c0], UR8 ;  /* 0x0120c008063f75b2 */ /* 0x0022620008000100 */
[----:B------:R1:W1:Y:S01]  /*08f0*/  SYNCS.EXCH.64 URZ, [UR6+0x120d8], UR10 ;  /* 0x0120d80a063f75b2 */ /* 0x0002620008000100 */
[----:B------:R1:W1:Y:S01]  /*0900*/  SYNCS.EXCH.64 URZ, [UR6+0x120c8], UR8 ;  /* 0x0120c808063f75b2 */ /* 0x0002620008000100 */
[----:B------:R1:W1:Y:S01]  /*0910*/  SYNCS.EXCH.64 URZ, [UR6+0x120e0], UR10 ;  /* 0x0120e00a063f75b2 */ /* 0x0002620008000100 */
[----:B------:R1:W1:Y:S01]  /*0920*/  SYNCS.EXCH.64 URZ, [UR6+0x120d0], UR8 ;  /* 0x0120d008063f75b2 */ /* 0x0002620008000100 */
[----:B------:R1:W1:Y:S01]  /*0930*/  SYNCS.EXCH.64 URZ, [UR6+0x120e8], UR10 ;  /* 0x0120e80a063f75b2 */ /* 0x0002620008000100 */
[----:B------:R-:W-:Y:S01]  /*0940*/  NOP ;  /* 0x0000000000007918 */ /* 0x000fe20000000000 */
.L_x_5:
[----:B------:R-:W-:Y:S01]  /*0950*/  ISETP.NE.AND P0, PT, RZ, UR36, PT ;  /* 0x00000024ff007c0c */ /* 0x000fe2000bf05270 */
[----:B------:R-:W-:Y:S01]  /*0960*/  IMAD.U32 R2, RZ, RZ, UR4 ;  /* 0x00000004ff027e24 */ /* 0x000fe2000f8e00ff */
[----:B------:R-:W-:Y:S01]  /*0970*/  NOP ;  /* 0x0000000000007918 */ /* 0x000fe20000000000 */
[----:B-1234-:R-:W-:Y:S03]  /*0980*/  BAR.SYNC.DEFER_BLOCKING 0x0 ;  /* 0x0000000000007b1d */ /* 0x01efe60000010000 */
[----:B------:R-:W-:-:S07]  /*0990*/  ISETP.EQ.AND P2, PT, R2, 0x1, P1 ;  /* 0x000000010200780c */ /* 0x000fce0000f42270 */
[----:B------:R-:W-:Y:S06]  /*09a0*/  @!P0 BRA `(.L_x_6) ;  /* 0x000000b000248947 */ /* 0x000fec0003800000 */
[----:B------:R-:W-:-:S06]  /*09b0*/  UISETP.GT.U32.AND UP0, UPT, UR7, 0x3, UPT ;  /* 0x000000030700788c */ /* 0x000fcc000bf04070 */
[----:B------:R-:W-:-:S13]  /*09c0*/  PLOP3.LUT P0, PT, PT, PT, UP0, 0x80, 0x0 ;  /* 0x000000000000781c */ /* 0x000fda0003f0f008 */
[----:B------:R-:W-:Y:S05]  /*09d0*/  @P0 EXIT ;  /* 0x000000000000094d */ /* 0x000fea0003800000 */
.L_x_7:
[----:B------:R-:W-:-:S08]  /*09e0*/  NOP ;  /* 0x0000000000007918 */ /* 0x000fd00000000000 */
[----:B------:R-:W1:Y:S02]  /*09f0*/  USETMAXREG.TRY_ALLOC.CTAPOOL UP0, 0xf0 ;  /* 0x000000f0000079c8 */ /* 0x000e640008000600 */
[----:B-1----:R-:W-:-:S13]  /*0a00*/  PLOP3.LUT P0, PT, PT, PT, UP0, 0x80, 0x0 ;  /* 0x000000000000781c */ /* 0x002fda0003f0f008 */
[----:B------:R-:W-:Y:S05]  /*0a10*/  @!P0 BRA `(.L_x_7) ;  /* 0xfffffffc00f08947 */ /* 0x000fea000383ffff */
[----:B------:R-:W-:Y:S01]  /*0a20*/  UISETP.NE.AND UP0, UPT, UR36, 0x1, UPT ;  /* 0x000000012400788c */ /* 0x000fe2000bf05270 */
[----:B------:R-:W1:Y:S01]  /*0a30*/  S2UR UR8, SR_CTAID.X ;  /* 0x00000000000879c3 */ /* 0x000e620000002500 */
[----:B------:R-:W-:Y:S01]  /*0a40*/  UMOV UR4, URZ ;  /* 0x0000003f00047c82 */ /* 0x000fe20008000000 */
[----:B------:R-:W-:-:S03]  /*0a50*/  UMOV UR6, URZ ;  /* 0x0000003f00067c82 */ /* 0x000fc60008000000 */
[----:B------:R-:W-:-:S13]  /*0a60*/  PLOP3.LUT P0, PT, PT, PT, UP0, 0x80, 0x0 ;  /* 0x000000000000781c */ /* 0x000fda0003f0f008 */
[----:B------:R-:W-:Y:S05]  /*0a70*/  @!P0 BRA `(.L_x_8) ;  /* 0x00000000003c8947 */ /* 0x000fea0003800000 */
[----:B------:R-:W-:Y:S01]  /*0a80*/  UISETP.NE.AND UP0, UPT, UR36, 0x2, UPT ;  /* 0x000000022400788c */ /* 0x000fe2000bf05270 */
[----:B------:R-:W-:-:S05]  /*0a90*/  UMOV UR6, 0x1 ;  /* 0x0000000100067882 */ /* 0x000fca0000000000 */
[----:B------:R-:W-:-:S13]  /*0aa0*/  PLOP3.LUT P1, PT, PT, PT, UP0, 0x80, 0x0 ;  /* 0x000000000000781c */ /* 0x000fda0003f2f008 */
[----:B------:R-:W-:Y:S05]  /*0ab0*/  @!P1 BRA `(.L_x_8) ;  /* 0x00000000002c9947 */ /* 0x000fea0003800000 */
[----:B------:R-:W-:-:S06]  /*0ac0*/  UISETP.NE.AND UP0, UPT, UR36, 0x3, UPT ;  /* 0x000000032400788c */ /* 0x000fcc000bf05270 */
[----:B------:R-:W-:-:S13]  /*0ad0*/  PLOP3.LUT P1, PT, PT, PT, UP0, 0x80, 0x0 ;  /* 0x000000000000781c */ /* 0x000fda0003f2f008 */
[----:B------:R-:W-:Y:S05]  /*0ae0*/  @!P1 BRA `(.L_x_9) ;  /* 0x0000000000189947 */ /* 0x000fea0003800000 */
[----:B------:R-:W-:-:S11]  /*0af0*/  UISETP.NE.AND UP0, UPT, UR36, 0x4, UPT ;  /* 0x000000042400788c */ /* 0x000fd6000bf05270 */
[----:B------:R-:W-:Y:S01]  /*0b00*/  @!UP0 UMOV UR4, 0x1 ;  /* 0x0000000100048882 */ /* 0x000fe20000000000 */
[----:B------:R-:W-:Y:S01]  /*0b10*/  @!UP0 UMOV UR6, 0x1 ;  /* 0x0000000100068882 */ /* 0x000fe20000000000 */
[----:B------:R-:W-:Y:S01]  /*0b20*/  @UP0 UMOV UR4, URZ ;  /* 0x0000003f00040c82 */ /* 0x000fe20008000000 */
[----:B------:R-:W-:Y:S01]  /*0b30*/  @UP0 UMOV UR6, URZ ;  /* 0x0000003f00060c82 */ /* 0x000fe20008000000 */
[----:B------:R-:W-:Y:S05]  /*0b40*/  BRA `(.L_x_8) ;  /* 0x0000000000087947 */ /* 0x000fea0003800000 */
.L_x_9:
[----:B------:R-:W-:Y:S01]  /*0b50*/  UMOV UR4, 0x1 ;  /* 0x0000000100047882 */ /* 0x000fe20000000000 */
[----:B------:R-:W-:-:S05]  /*0b60*/  UMOV UR6, URZ ;  /* 0x0000003f00067c82 */ /* 0x000fca0008000000 */
.L_x_8:
[----:B------:R-:W-:Y:S05]  /*0b70*/  @!P0 BRA `(.L_x_10) ;  /* 0x0000000000408947 */ /* 0x000fea0003800000 */
[----:B------:R-:W-:-:S06]  /*0b80*/  UISETP.NE.AND UP0, UPT, UR36, 0x2, UPT ;  /* 0x000000022400788c */ /* 0x000fcc000bf05270 */
[----:B------:R-:W-:-:S13]  /*0b90*/  PLOP3.LUT P0, PT, PT, PT, UP0, 0x80, 0x0 ;  /* 0x000000000000781c */ /* 0x000fda0003f0f008 */
[----:B------:R-:W-:Y:S05]  /*0ba0*/  @!P0 BRA `(.L_x_11) ;  /* 0x00000000002c8947 */ /* 0x000fea0003800000 */
[----:B------:R-:W-:-:S06]  /*0bb0*/  UISETP.NE.AND UP0, UPT, UR36, 0x3, UPT ;  /* 0x000000032400788c */ /* 0x000fcc000bf05270 */
[----:B------:R-:W-:-:S13]  /*0bc0*/  PLOP3.LUT P0, PT, PT, PT, UP0, 0x80, 0x0 ;  /* 0x000000000000781c */ /* 0x000fda0003f0f008 */
[----:B------:R-:W-:Y:S05]  /*0bd0*/  @!P0 BRA `(.L_x_12) ;  /* 0x0000000000188947 */ /* 0x000fea0003800000 */
[----:B------:R-:W-:Y:S01]  /*0be0*/  UISETP.NE.AND UP0, UPT, UR36, 0x4, UPT ;  /* 0x000000042400788c */ /* 0x000fe2000bf05270 */
[----:B-1----:R-:W-:-:S05]  /*0bf0*/  UMOV UR37, UR8 ;  /* 0x0000000800257c82 */ /* 0x002fca0008000000 */
[----:B------:R-:W-:-:S13]  /*0c00*/  PLOP3.LUT P0, PT, PT, PT, UP0, 0x80, 0x0 ;  /* 0x000000000000781c */ /* 0x000fda0003f0f008 */
[----:B------:R-:W-:Y:S05]  /*0c10*/  @P0 BRA `(.L_x_13) ;  /* 0x00000000001c0947 */ /* 0x000fea0003800000 */
[----:B------:R-:W-:Y:S01]  /*0c20*/  ULEA UR37, UR8, 0x3, 0x1 ;  /* 0x0000000308257891 */ /* 0x000fe2000f8e083f */
[----:B------:R-:W-:Y:S11]  /*0c30*/  BRA `(.L_x_13) ;  /* 0x0000000000147947 */ /* 0x000ff60003800000 */
.L_x_12:
[----:B-1----:R-:W-:Y:S01]  /*0c40*/  ULEA UR37, UR8, 0x2, 0x1 ;  /* 0x0000000208257891 */ /* 0x002fe2000f8e083f */
[----:B------:R-:W-:Y:S11]  /*0c50*/  BRA `(.L_x_13) ;  /* 0x00000000000c7947 */ /* 0x000ff60003800000 */
.L_x_11:
[----:B-1----:R-:W-:Y:S01]  /*0c60*/  ULEA UR37, UR8, 0x1, 0x1 ;  /* 0x0000000108257891 */ /* 0x002fe2000f8e083f */
[----:B------:R-:W-:Y:S11]  /*0c70*/  BRA `(.L_x_13) ;  /* 0x0000000000047947 */ /* 0x000ff60003800000 */
.L_x_10:
[----:B-1----:R-:W-:-:S12]  /*0c80*/  USHF.L.U32 UR37, UR8, 0x1, URZ ;  /* 0x0000000108257899 */ /* 0x002fd8000800063f */
.L_x_13:
[----:B------:R-:W1:Y:S01]  /*0c90*/  LDC R2, c[0x0][0x28c] ;  /* 0x0000a300ff027b82 */ /* 0x000e620000000800 */
[----:B------:R-:W-:Y:S01]  /*0ca0*/  ULOP3.LUT UR9, UR5, 0x1, URZ, 0xfc, !UPT ;  /* 0x0000000105097892 */ /* 0x000fe2000f8efc3f */
[----:B------:R-:W-:Y:S01]  /*0cb0*/  SHF.R.S32.HI R3, RZ, 0x1f, R0 ;  /* 0x0000001fff037819 */ /* 0x000fe20000011400 */
[----:B------:R-:W-:Y:S02]  /*0cc0*/  ULEA UR8, UR8, 0xff, 0x7 ;  /* 0x000000ff08087891 */ /* 0x000fe4000f8e383f */
[----:B------:R-:W-:Y:S01]  /*0cd0*/  UISETP.NE.AND UP0, UPT, UR9, 0x3, UPT ;  /* 0x000000030900788c */ /* 0x000fe2000bf05270 */
[----:B------:R-:W-:Y:S01]  /*0ce0*/  LEA.HI R3, R3, R0, RZ, 0x7 ;  /* 0x0000000003037211 */ /* 0x000fe200078f38ff */
[----:B------:R-:W-:-:S03]  /*0cf0*/  USHF.R.U32.HI UR8, URZ, 0x7, UR8 ;  /* 0x000000073f087899 */ /* 0x000fc60008011608 */
[----:B------:R-:W-:Y:S02]  /*0d00*/  LOP3.LUT R3, R3, 0xffffff80, RZ, 0xc0, !PT ;  /* 0xffffff8003037812 */ /* 0x000fe400078ec0ff */
[----:B------:R-:W-:Y:S02]  /*0d10*/  PLOP3.LUT P0, PT, PT, PT, UP0, 0x80, 0x0 ;  /* 0x000000000000781c */ /* 0x000fe40003f0f008 */
[----:B------:R-:W-:Y:S01]  /*0d20*/  IADD3 R3, -R3, R0, RZ ;  /* 0x0000000003037210 */ /* 0x000fe20007ffe1ff */
[----:B-1----:R-:W-:-:S05]  /*0d30*/  VIADD R2, R2, 0x7f ;  /* 0x0000007f02027836 */ /* 0x002fca0000000000 */
[----:B------:R-:W-:-:S04]  /*0d40*/  SHF.R.S32.HI R5, RZ, 0x1f, R2 ;  /* 0x0000001fff057819 */ /* 0x000fc80000011402 */
[----:B------:R-:W-:-:S04]  /*0d50*/  LEA.HI R5, R5, R2, RZ, 0x7 ;  /* 0x0000000205057211 */ /* 0x000fc800078f38ff */
[----:B------:R-:W-:-:S04]  /*0d60*/  SHF.R.S32.HI R5, RZ, 0x7, R5 ;  /* 0x00000007ff057819 */ /* 0x000fc80000011405 */
[----:B------:R-:W-:Y:S01]  /*0d70*/  VIMNMX R8, R5, UR8, PT ;  /* 0x0000000805087c48 */ /* 0x000fe2000bfe0100 */
[----:B------:R-:W-:Y:S06]  /*0d80*/  @!P0 BRA `(.L_x_14) ;  /* 0x0000000000048947 */ /* 0x000fec0003800000 */
[----:B------:R-:W-:Y:S01]  /*0d90*/  BPT.TRAP 0x1 ;  /* 0x000000040000795c */ /* 0x000fe20000300000 */
.L_x_14:
[----:B------:R-:W1:Y:S01]  /*0da0*/  S2UR UR8, SR_CgaCtaId ;  /* 0x00000000000879c3 */ /* 0x000e620000008800 */
[----:B------:R-:W-:Y:S01]  /*0db0*/  UMOV UR38, 0x400 ;  /* 0x0000040000267882 */ /* 0x000fe20000000000 */
[----:B------:R-:W-:Y:S01]  /*0dc0*/  IMAD.U32 R6, RZ, RZ, UR4 ;  /* 0x00000004ff067e24 */ /* 0x000fe2000f8e00ff */
[----:B------:R-:W-:-:S04]  /*0dd0*/  SHF.R.S32.HI R0, RZ, 0x1f, R3 ;  /* 0x0000001fff007819 */ /* 0x000fc80000011403 */
[----:B------:R-:W-:Y:S02]  /*0de0*/  SHF.L.U32 R6, R6, 0x1f, RZ ;  /* 0x0000001f06067819 */ /* 0x000fe400000006ff */
[CC--:B------:R-:W-:Y:S02]  /*0df0*/  LEA.HI R2, R0.reuse, R3.reuse, RZ, 0x2 ;  /* 0x0000000300027211 */ /* 0x0c0fe400078f10ff */
[----:B------:R-:W-:Y:S02]  /*0e00*/  LEA.HI R0, R0, R3, RZ, 0x5 ;  /* 0x0000000300007211 */ /* 0x000fe400078f28ff */
[--C-:B------:R-:W-:Y:S02]  /*0e10*/  SHF.R.S32.HI R4, RZ, 0x2, R2.reuse ;  /* 0x00000002ff047819 */ /* 0x100fe40000011402 */
[----:B------:R-:W-:Y:S02]  /*0e20*/  SHF.R.S32.HI R5, RZ, 0x1f, R2 ;  /* 0x0000001fff057819 */ /* 0x000fe40000011402 */
[----:B------:R-:W-:-:S02]  /*0e30*/  SHF.R.S32.HI R0, RZ, 0x5, R0 ;  /* 0x00000005ff007819 */ /* 0x000fc40000011400 */
[----:B------:R-:W-:Y:S02]  /*0e40*/  LEA.HI R5, R5, R4, RZ, 0x3 ;  /* 0x0000000405057211 */ /* 0x000fe400078f18ff */
[----:B------:R-:W-:Y:S02]  /*0e50*/  LOP3.LUT R2, R2, 0x7ffffffc, RZ, 0xc0, !PT ;  /* 0x7ffffffc02027812 */ /* 0x000fe400078ec0ff */
[----:B------:R-:W-:Y:S01]  /*0e60*/  LOP3.LUT R5, R5, 0xfffffff8, RZ, 0xc0, !PT ;  /* 0xfffffff805057812 */ /* 0x000fe200078ec0ff */
[----:B-1----:R-:W-:Y:S01]  /*0e70*/  ULEA UR38, UR8, UR38, 0x18 ;  /* 0x0000002608267291 */ /* 0x002fe2000f8ec03f */
[----:B------:R-:W-:-:S03]  /*0e80*/  IADD3 R2, R3, -R2, RZ ;  /* 0x8000000203027210 */ /* 0x000fc60007ffe0ff */
[----:B------:R-:W-:Y:S01]  /*0e90*/  ULEA UR8, UR6, UR38, 0x3 ;  /* 0x0000002606087291 */ /* 0x000fe2000f8e183f */
[----:B------:R-:W-:-:S04]  /*0ea0*/  IMAD.IADD R5, R4, 0x1, -R5 ;  /* 0x0000000104057824 */ /* 0x000fc800078e0a05 */
[----:B------:R-:W-:Y:S02]  /*0eb0*/  IMAD R0, R0, 0x10, R5 ;  /* 0x0000001000007824 */ /* 0x000fe400078e0205 */
[----:B------:R-:W-:Y:S02]  /*0ec0*/  IMAD.U32 R5, RZ, RZ, UR37 ;  /* 0x00000025ff057e24 */ /* 0x000fe4000f8e00ff */
[----:B------:R-:W1:Y:S02]  /*0ed0*/  SYNCS.PHASECHK.TRANS64.TRYWAIT P1, [UR8+0x12050], R6 ;  /* 0x01205006ff0075a7 */ /* 0x000e640008020148 */
[----:B-1----:R-:W-:Y:S05]  /*0ee0*/  @!P1 BRA `(.L_x_15) ;  /* 0x000000c0003c9947 */ /* 0x002fea0003800000 */
.L_x_103:
[----:B------:R-:W-:Y:S01]  /*0ef0*/  SHF.L.U32 R7, R2, 0x1, RZ ;  /* 0x0000000102077819 */ /* 0x000fe200000006ff */
[----:B------:R-:W-:Y:S01]  /*0f00*/  IMAD R0, R5, 0x40, R0 ;  /* 0x0000004005007824 */ /* 0x000fe200078e0200 */
[----:B------:R-:W-:Y:S06]  /*0f10*/  @!P0 BRA `(.L_x_16) ;  /* 0x0000000000048947 */ /* 0x000fec0003800000 */
[----:B------:R-:W-:Y:S01]  /*0f20*/  BPT.TRAP 0x1 ;  /* 0x000000040000795c */ /* 0x000fe20000300000 */
.L_x_16:
[----:B------:R-:W-:Y:S01]  /*0f30*/  SHF.L.U32 R9, RZ, 0x1f, RZ ;  /* 0x0000001fff097819 */ /* 0x000fe200000006ff */
[----:B------:R-:W-:Y:S01]  /*0f40*/  UIADD3 UR21, UR38, 0x12090, URZ ;  /* 0x0001209026157890 */ /* 0x000fe2000fffe03f */
[----:B------:R-:W-:Y:S02]  /*0f50*/  ISETP.NE.AND P2, PT, RZ, UR7, PT ;  /* 0x00000007ff007c0c */ /* 0x000fe4000bf45270 */
[----:B------:R-:W2:Y:S02]  /*0f60*/  SYNCS.PHASECHK.TRANS64.TRYWAIT P1, [UR38+0x12000], R9 ;  /* 0x01200009ff0075a7 */ /* 0x000ea40008020166 */
[----:B--2---:R-:W-:Y:S09]  /*0f70*/  @!P1 BRA `(.L_x_17) ;  /* 0x000000c000309947 */ /* 0x004ff20003800000 */
.L_x_104:
[----:B------:R-:W-:Y:S01]  /*0f80*/  ULEA UR20, UR36, UR21, 0x3 ;  /* 0x0000001524147291 */ /* 0x000fe2000f8e183f */
[----:B--2---:R-:W-:-:S04]  /*0f90*/  SEL R2, RZ, 0x1, P2 ;  /* 0x00000001ff027807 */ /* 0x004fc80001000000 */
[----:B------:R-:W-:-:S04]  /*0fa0*/  SHF.L.U32 R2, R2, 0x1f, RZ ;  /* 0x0000001f02027819 */ /* 0x000fc800000006ff */
[----:B------:R-:W2:Y:S02]  /*0fb0*/  SYNCS.PHASECHK.TRANS64.TRYWAIT P1, [UR20+-0x8], R2 ;  /* 0xfffff802ff0075a7 */ /* 0x000ea40008020154 */
[----:B--2---:R-:W-:Y:S05]  /*0fc0*/  @!P1 BRA `(.L_x_18) ;  /* 0x000000c000349947 */ /* 0x004fea0003800000 */
.L_x_105:
[----:B------:R-:W-:Y:S01]  /*0fd0*/  USHF.R.U32.HI UR4, URZ, 0x4, UR38 ;  /* 0x000000043f047899 */ /* 0x000fe20008011626 */
[----:B------:R-:W-:Y:S01]  /*0fe0*/  WARPGROUP.ARRIVE ;  /* 0x00000000000079c5 */ /* 0x000fe20000000000 */
[----:B------:R-:W-:Y:S01]  /*0ff0*/  UIADD3 UR8, UR38, 0x3000, URZ ;  /* 0x0000300026087890 */ /* 0x000fe2000fffe03f */
[C---:B------:R-:W-:Y:S01]  /*1000*/  IADD3 R5, R7.reuse, 0x9, RZ ;  /* 0x0000000907057810 */ /* 0x040fe20007ffe0ff */
[----:B------:R-:W-:Y:S01]  /*1010*/  ULOP3.LUT UR4, UR4, 0x3fff, URZ, 0xc0, !UPT ;  /* 0x00003fff04047892 */ /* 0x000fe2000f8ec03f */
[C---:B------:R-:W-:Y:S01]  /*1020*/  ISETP.GT.AND P2, PT, R0.reuse, R7, PT ;  /* 0x000000070000720c */ /* 0x040fe20003f44270 */
[----:B------:R-:W-:Y:S01]  /*1030*/  USHF.R.U32.HI UR8, URZ, 0x4, UR8 ;  /* 0x000000043f087899 */ /* 0x000fe20008011608 */
[C---:B------:R-:W-:Y:S01]  /*1040*/  ISETP.GE.AND P4, PT, R0.reuse, R5, PT ;  /* 0x000000050000720c */ /* 0x040fe20003f86270 */
[----:B------:R-:W-:Y:S01]  /*1050*/  ULOP3.LUT UR16, UR4, 0x10000, URZ, 0xfc, !UPT ;  /* 0x0001000004107892 */ /* 0x000fe2000f8efc3f */
[C---:B------:R-:W-:Y:S01]  /*1060*/  VIADD R5, R7.reuse, 0x19 ;  /* 0x0000001907057836 */ /* 0x040fe20000000000 */
[----:B------:R-:W-:Y:S01]  /*1070*/  ULOP3.LUT UR4, UR8, 0x3fff, URZ, 0xc0, !UPT ;  /* 0x00003fff08047892 */ /* 0x000fe2000f8ec03f */
[C---:B------:R-:W-:Y:S01]  /*1080*/  VIADD R13, R7.reuse, 0x11 ;  /* 0x00000011070d7836 */ /* 0x040fe20000000000 */
[----:B------:R-:W-:Y:S01]  /*1090*/  UIMAD UR16, UR6, 0x180, UR16 ;  /* 0x00000180061078a4 */ /* 0x000fe2000f8e0210 */
[C---:B-1----:R-:W-:Y:S01]  /*10a0*/  VIADD R3, R7.reuse, 0x8 ;  /* 0x0000000807037836 */ /* 0x042fe20000000000 */
[----:B------:R-:W-:Y:S01]  /*10b0*/  ULOP3.LUT UR6, UR4, 0x10000, URZ, 0xfc, !UPT ;  /* 0x0001000004067892 */ /* 0x000fe2000f8efc3f */
[C---:B------:R-:W-:Y:S01]  /*10c0*/  ISETP.GE.AND P1, PT, R0.reuse, R7, PT ;  /* 0x000000070000720c */ /* 0x040fe20003f26270 */
[----:B------:R-:W-:Y:S01]  /*10d0*/  UMOV UR9, 0xc0000010 ;  /* 0xc000001000097882 */ /* 0x000fe20000000000 */
[----:B------:R-:W-:Y:S01]  /*10e0*/  UMOV UR11, 0xc0000010 ;  /* 0xc0000010000b7882 */ /* 0x000fe20000000000 */
[----:B------:R-:W-:Y:S01]  /*10f0*/  UIADD3 UR12, UR16, 0x80, URZ ;  /* 0x00000080100c7890 */ /* 0x000fe2000fffe03f */
[C---:B------:R-:W-:Y:S01]  /*1100*/  ISETP.GE.AND P5, PT, R0.reuse, R13, PT ;  /* 0x0000000d0000720c */ /* 0x040fe20003fa6270 */
[----:B------:R-:W-:Y:S01]  /*1110*/  UMOV UR8, UR16 ;  /* 0x0000001000087c82 */ /* 0x000fe20008000000 */
[----:B------:R-:W-:Y:S01]  /*1120*/  UMOV UR10, UR6 ;  /* 0x00000006000a7c82 */ /* 0x000fe20008000000 */
[----:B------:R-:W-:Y:S01]  /*1130*/  UIADD3 UR14, UR6, 0x100, URZ ;  /* 0x00000100060e7890 */ /* 0x000fe2000fffe03f */
[----:B------:R-:W-:Y:S01]  /*1140*/  HGMMA.64x128x16.F32 R24, gdesc[UR8], RZ, !UPT, gsb0 ;  /* 0x01e00000081879f0 */ /* 0x000fe2000c0008ff */
[----:B------:R-:W-:Y:S01]  /*1150*/  UMOV UR13, 0xc0000010 ;  /* 0xc0000010000d7882 */ /* 0x000fe20000000000 */
[----:B------:R-:W-:Y:S01]  /*1160*/  UMOV UR15, 0xc0000010 ;  /* 0xc0000010000f7882 */ /* 0x000fe20000000000 */
[----:B------:R-:W-:Y:S01]  /*1170*/  UIADD3 UR16, UR16, 0x100, URZ ;  /* 0x0000010010107890 */ /* 0x000fe2000fffe03f */
[----:B------:R-:W-:Y:S01]  /*1180*/  ISETP.GE.AND P3, PT, R0, R3, PT ;  /* 0x000000030000720c */ /* 0x000fe20003f66270 */
[----:B------:R-:W-:Y:S01]  /*1190*/  UIADD3 UR18, UR6, 0x200, URZ ;  /* 0x0000020006127890 */ /* 0x000fe2000fffe03f */
[C---:B------:R-:W-:Y:S01]  /*11a0*/  IADD3 R3, R7.reuse, 0x18, RZ ;  /* 0x0000001807037810 */ /* 0x040fe20007ffe0ff */
[----:B------:R-:W-:Y:S01]  /*11b0*/  UMOV UR17, 0xc0000010 ;  /* 0xc000001000117882 */ /* 0x000fe20000000000 */
[----:B------:R-:W-:Y:S01]  /*11c0*/  UMOV UR19, 0xc0000010 ;  /* 0xc000001000137882 */ /* 0x000fe20000000000 */
[----:B------:R-:W-:Y:S01]  /*11d0*/  VIADD R11, R7, 0x10 ;  /* 0x00000010070b7836 */ /* 0x000fe20000000000 */
[----:B------:R-:W-:Y:S01]  /*11e0*/  P2R R12, PR, RZ, 0x1 ;  /* 0x00000001ff0c7803 */ /* 0x000fe20000000000 */
[----:B------:R-:W-:Y:S01]  /*11f0*/  ULDC UR10, c[0x0][0x604] ;  /* 0x00018100000a7ab9 */ /* 0x000fe20000000800 */
[----:B------:R-:W-:-:S02]  /*1200*/  USHF.L.U32 UR7, UR7, 0x3, URZ ;  /* 0x0000000307077899 */ /* 0x000fc4000800063f */
[----:B------:R-:W-:Y:S02]  /*1210*/  ISETP.GE.AND P6, PT, R0, R11, PT ;  /* 0x0000000b0000720c */ /* 0x000fe40003fc6270 */
[----:B------:R-:W-:Y:S01]  /*1220*/  ULOP3.LUT UR7, UR7, 0x8, URZ, 0xc, !UPT ;  /* 0x0000000807077892 */ /* 0x000fe2000f8e0c3f */
[----:B------:R-:W-:Y:S02]  /*1230*/  WARPGROUP.DEPBAR.LE gsb0, 0x0 ;  /* 0x00008000000079c5 */ /* 0x000fe40000010000 */
[----:B------:R-:W-:-:S06]  /*1240*/  WARPGROUP.ARRIVE ;  /* 0x00000000000079c5 */ /* 0x000fcc0000000000 */
[----:B------:R-:W-:Y:S03]  /*1250*/  HGMMA.64x128x16.F32 R24, gdesc[UR12], R24, gsb0 ;  /* 0x01e000000c1879f0 */ /* 0x000fe60008000818 */
[----:B------:R-:W-:Y:S02]  /*1260*/  WARPGROUP.DEPBAR.LE gsb0, 0x0 ;  /* 0x00008000000079c5 */ /* 0x000fe40000010000 */
[----:B------:R-:W-:-:S07]  /*1270*/  WARPGROUP.ARRIVE ;  /* 0x00000000000079c5 */ /* 0x000fce0000000000 */
[----:B------:R-:W-:Y:S03]  /*1280*/  HGMMA.64x128x16.F32 R24, gdesc[UR16], R24, gsb0 ;  /* 0x01e00000101879f0 */ /* 0x000fe60008000818 */
[----:B------:R-:W-:Y:S02]  /*1290*/  WARPGROUP.DEPBAR.LE gsb0, 0x0 ;  /* 0x00008000000079c5 */ /* 0x000fe40000010000 */
[----:B------:R-:W-:Y:S02]  /*12a0*/  FSEL R25, R25, -INF , P2 ;  /* 0xff80000019197808 */ /* 0x000fe40001000000 */
[----:B------:R-:W-:Y:S02]  /*12b0*/  FSEL R31, R31, -INF , P2 ;  /* 0xff8000001f1f7808 */ /* 0x000fe40001000000 */
[----:B------:R-:W-:Y:S02]  /*12c0*/  ISETP.GE.AND P2, PT, R0, R5, PT ;  /* 0x000000050000720c */ /* 0x000fe40003f46270 */
[----:B------:R-:W-:-:S02]  /*12d0*/  IADD3 R5, R7, 0x21, RZ ;  /* 0x0000002107057810 */ /* 0x000fc40007ffe0ff */
[----:B------:R-:W-:Y:S02]  /*12e0*/  FSEL R29, R29, -INF , P4 ;  /* 0xff8000001d1d7808 */ /* 0x000fe40002000000 */
[----:B------:R-:W-:Y:S02]  /*12f0*/  FSEL R35, R35, -INF , P4 ;  /* 0xff80000023237808 */ /* 0x000fe40002000000 */
[----:B------:R-:W-:Y:S01]  /*1300*/  ISETP.GE.AND P4, PT, R0, R5, PT ;  /* 0x000000050000720c */ /* 0x000fe20003f86270 */
[----:B------:R-:W-:Y:S01]  /*1310*/  VIADD R5, R7, 0x29 ;  /* 0x0000002907057836 */ /* 0x000fe20000000000 */
[----:B------:R-:W-:Y:S02]  /*1320*/  FSEL R24, R24, -INF , P1 ;  /* 0xff80000018187808 */ /* 0x000fe40000800000 */
[----:B------:R-:W-:Y:S02]  /*1330*/  FSEL R33, R33, -INF , P5 ;  /* 0xff80000021217808 */ /* 0x000fe40002800000 */
[----:B------:R-:W-:-:S02]  /*1340*/  FSEL R39, R39, -INF , P5 ;  /* 0xff80000027277808 */ /* 0x000fc40002800000 */
[----:B------:R-:W-:Y:S02]  /*1350*/  ISETP.GE.AND P5, PT, R0, R5, PT ;  /* 0x000000050000720c */ /* 0x000fe40003fa6270 */
[----:B------:R-:W-:Y:S02]  /*1360*/  FSEL R28, R28, -INF , P3 ;  /* 0xff8000001c1c7808 */ /* 0x000fe40001800000 */
[----:B------:R-:W-:Y:S02]  /*1370*/  FMNMX R5, R24, R25, !PT ;  /* 0x0000001918057209 */ /* 0x000fe40007800000 */
[----:B------:R-:W-:Y:S02]  /*1380*/  FSEL R30, R30, -INF , P1 ;  /* 0xff8000001e1e7808 */ /* 0x000fe40000800000 */
[----:B------:R-:W-:Y:S01]  /*1390*/  ISETP.GE.AND P1, PT, R0, R3, PT ;  /* 0x000000030000720c */ /* 0x000fe20003f26270 */
[----:B------:R-:W-:Y:S01]  /*13a0*/  VIADD R3, R7, 0x20 ;  /* 0x0000002007037836 */ /* 0x000fe20000000000 */
[----:B------:R-:W-:-:S02]  /*13b0*/  FMNMX R2, R28, R5, !PT ;  /* 0x000000051c027209 */ /* 0x000fc40007800000 */
[----:B------:R-:W-:Y:S02]  /*13c0*/  FSEL R34, R34, -INF , P3 ;  /* 0xff80000022227808 */ /* 0x000fe40001800000 */
[----:B------:R-:W-:Y:S01]  /*13d0*/  ISETP.GE.AND P3, PT, R0, R3, PT ;  /* 0x000000030000720c */ /* 0x000fe20003f66270 */
[----:B------:R-:W-:Y:S01]  /*13e0*/  VIADD R3, R7, 0x28 ;  /* 0x0000002807037836 */ /* 0x000fe20000000000 */
[----:B------:R-:W-:Y:S02]  /*13f0*/  FSEL R32, R32, -INF , P6 ;  /* 0xff80000020207808 */ /* 0x000fe40003000000 */
[----:B------:R-:W-:Y:S02]  /*1400*/  FMNMX R5, R29, R2, !PT ;  /* 0x000000021d057209 */ /* 0x000fe40007800000 */
[----:B------:R-:W-:Y:S02]  /*1410*/  FSEL R38, R38, -INF , P6 ;  /* 0xff80000026267808 */ /* 0x000fe40003000000 */
[----:B------:R-:W-:-:S02]  /*1420*/  FMNMX R2, R32, R5, !PT ;  /* 0x0000000520027209 */ /* 0x000fc40007800000 */
[----:B------:R-:W-:Y:S02]  /*1430*/  ISETP.GE.AND P6, PT, R0, R3, PT ;  /* 0x000000030000720c */ /* 0x000fe40003fc6270 */
[----:B------:R-:W-:Y:S02]  /*1440*/  IADD3 R3, R7, 0x30, RZ ;  /* 0x0000003007037810 */ /* 0x000fe40007ffe0ff */
[----:B------:R-:W-:Y:S02]  /*1450*/  FSEL R36, R36, -INF , P1 ;  /* 0xff80000024247808 */ /* 0x000fe40000800000 */
[----:B------:R-:W-:Y:S02]  /*1460*/  FMNMX R5, R33, R2, !PT ;  /* 0x0000000221057209 */ /* 0x000fe40007800000 */
[----:B------:R-:W-:Y:S02]  /*1470*/  FSEL R42, R42, -INF , P1 ;  /* 0xff8000002a2a7808 */ /* 0x000fe40000800000 */
[----:B------:R-:W-:Y:S01]  /*1480*/  ISETP.GE.AND P1, PT, R0, R3, PT ;  /* 0x000000030000720c */ /* 0x000fe20003f26270 */
[----:B------:R-:W-:Y:S01]  /*1490*/  VIADD R3, R7, 0x31 ;  /* 0x0000003107037836 */ /* 0x000fe20000000000 */
[----:B------:R-:W-:-:S02]  /*14a0*/  FSEL R37, R37, -INF , P2 ;  /* 0xff80000025257808 */ /* 0x000fc40001000000 */
[----:B------:R-:W-:Y:S02]  /*14b0*/  FMNMX R2, R36, R5, !PT ;  /* 0x0000000524027209 */ /* 0x000fe40007800000 */
[----:B------:R-:W-:Y:S02]  /*14c0*/  FSEL R43, R43, -INF , P2 ;  /* 0xff8000002b2b7808 */ /* 0x000fe40001000000 */
[----:B------:R-:W-:Y:S02]  /*14d0*/  FSEL R40, R40, -INF , P3 ;  /* 0xff80000028287808 */ /* 0x000fe40001800000 */
[----:B------:R-:W-:Y:S02]  /*14e0*/  FMNMX R5, R37, R2, !PT ;  /* 0x0000000225057209 */ /* 0x000fe40007800000 */
[----:B------:R-:W-:Y:S01]  /*14f0*/  ISETP.GE.AND P2, PT, R0, R3, PT ;  /* 0x000000030000720c */ /* 0x000fe20003f46270 */
[----:B------:R-:W-:Y:S01]  /*1500*/  VIADD R3, R7, 0x38 ;  /* 0x0000003807037836 */ /* 0x000fe20000000000 */
[----:B------:R-:W-:-:S02]  /*1510*/  FSEL R41, R41, -INF , P4 ;  /* 0xff80000029297808 */ /* 0x000fc40002000000 */
[----:B------:R-:W-:Y:S02]  /*1520*/  FMNMX R2, R40, R5, !PT ;  /* 0x0000000528027209 */ /* 0x000fe40007800000 */
[----:B------:R-:W-:Y:S02]  /*1530*/  FSEL R46, R46, -INF , P3 ;  /* 0xff8000002e2e7808 */ /* 0x000fe40001800000 */
[----:B------:R-:W-:Y:S02]  /*1540*/  ISETP.GE.AND P3, PT, R0, R3, PT ;  /* 0x000000030000720c */ /* 0x000fe40003f66270 */
[----:B------:R-:W-:Y:S02]  /*1550*/  IADD3 R3, R7, 0x39, RZ ;  /* 0x0000003907037810 */ /* 0x000fe40007ffe0ff */
[----:B------:R-:W-:Y:S02]  /*1560*/  FSEL R44, R44, -INF , P6 ;  /* 0xff8000002c2c7808 */ /* 0x000fe40003000000 */
        /* <DEDUP_REMOVED lines=14> */
[----:B------:R-:W-:-:S02]  /*1650*/  ISETP.GE.AND P5, PT, R0, R3, PT ;  /* 0x000000030000720c */ /* 0x000fc40003fa6270 */
[----:B------:R-:W-:Y:S02]  /*1660*/  FSEL R52, R52, -INF , P3 ;  /* 0xff80000034347808 */ /* 0x000fe40001800000 */
[----:B------:R-:W-:Y:S02]  /*1670*/  FMNMX R5, R49, R2, !PT ;  /* 0x0000000231057209 */ /* 0x000fe40007800000 */
[----:B------:R-:W-:Y:S02]  /*1680*/  IADD3 R3, R7, 0x48, RZ ;  /* 0x0000004807037810 */ /* 0x000fe40007ffe0ff */
[----:B------:R-:W-:Y:S02]  /*1690*/  FSEL R54, R54, -INF , P1 ;  /* 0xff80000036367808 */ /* 0x000fe40000800000 */
[----:B------:R-:W-:Y:S02]  /*16a0*/  FSEL R53, R53, -INF , P4 ;  /* 0xff80000035357808 */ /* 0x000fe40002000000 */
[----:B------:R-:W-:Y:S01]  /*16b0*/  FMNMX R2, R52, R5, !PT ;  /* 0x0000000534027209 */ /* 0x000fe20007800000 */
[C---:B------:R-:W-:Y:S01]  /*16c0*/  VIADD R5, R7.reuse, 0x59 ;  /* 0x0000005907057836 */ /* 0x040fe20000000000 */
[----:B------:R-:W-:Y:S01]  /*16d0*/  ISETP.GE.AND P1, PT, R0, R3, PT ;  /* 0x000000030000720c */ /* 0x000fe20003f26270 */
[----:B------:R-:W-:Y:S01]  /*16e0*/  VIADD R3, R7, 0x49 ;  /* 0x0000004907037836 */ /* 0x000fe20000000000 */
[----:B------:R-:W-:-:S02]  /*16f0*/  FSEL R56, R56, -INF , P6 ;  /* 0xff80000038387808 */ /* 0x000fc40003000000 */
[----:B------:R-:W-:Y:S02]  /*1700*/  FMNMX R11, R53, R2, !PT ;  /* 0x00000002350b7209 */ /* 0x000fe40007800000 */
[----:B------:R-:W-:Y:S02]  /*1710*/  FSEL R55, R55, -INF , P2 ;  /* 0xff80000037377808 */ /* 0x000fe40001000000 */
[----:B------:R-:W-:Y:S01]  /*1720*/  ISETP.GE.AND P2, PT, R0, R3, PT ;  /* 0x000000030000720c */ /* 0x000fe20003f46270 */
[----:B------:R-:W-:Y:S01]  /*1730*/  VIADD R3, R7, 0x50 ;  /* 0x0000005007037836 */ /* 0x000fe20000000000 */
[----:B------:R-:W-:Y:S02]  /*1740*/  FSEL R57, R57, -INF , P5 ;  /* 0xff80000039397808 */ /* 0x000fe40002800000 */
[----:B------:R-:W-:Y:S02]  /*1750*/  FMNMX R2, R56, R11, !PT ;  /* 0x0000000b38027209 */ /* 0x000fe40007800000 */
[----:B------:R-:W-:-:S02]  /*1760*/  ISETP.GE.AND P0, PT, R0, R5, PT ;  /* 0x000000050000720c */ /* 0x000fc40003f06270 */
[----:B------:R-:W-:Y:S02]  /*1770*/  IADD3 R5, R7, 0x60, RZ ;  /* 0x0000006007057810 */ /* 0x000fe40007ffe0ff */
[----:B------:R-:W-:Y:S02]  /*1780*/  FSEL R58, R58, -INF , P3 ;  /* 0xff8000003a3a7808 */ /* 0x000fe40001800000 */
[----:B------:R-:W-:Y:S02]  /*1790*/  FSEL R60, R60, -INF , P1 ;  /* 0xff8000003c3c7808 */ /* 0x000fe40000800000 */
[----:B------:R-:W-:Y:S02]  /*17a0*/  FMNMX R11, R57, R2, !PT ;  /* 0x00000002390b7209 */ /* 0x000fe40007800000 */
[----:B------:R-:W-:Y:S02]  /*17b0*/  ISETP.GE.AND P3, PT, R0, R3, PT ;  /* 0x000000030000720c */ /* 0x000fe40003f66270 */
[----:B------:R-:W-:-:S02]  /*17c0*/  FSEL R66, R66, -INF , P1 ;  /* 0xff80000042427808 */ /* 0x000fc40000800000 */
[C---:B------:R-:W-:Y:S02]  /*17d0*/  IADD3 R3, R7.reuse, 0x51, RZ ;  /* 0x0000005107037810 */ /* 0x040fe40007ffe0ff */
[----:B------:R-:W-:Y:S01]  /*17e0*/  ISETP.GE.AND P1, PT, R0, R5, PT ;  /* 0x000000050000720c */ /* 0x000fe20003f26270 */
[----:B------:R-:W-:Y:S01]  /*17f0*/  VIADD R5, R7, 0x61 ;  /* 0x0000006107057836 */ /* 0x000fe20000000000 */
[----:B------:R-:W-:Y:S02]  /*1800*/  FSEL R61, R61, -INF , P2 ;  /* 0xff8000003d3d7808 */ /* 0x000fe40001000000 */
[----:B------:R-:W-:Y:S02]  /*1810*/  FMNMX R2, R60, R11, !PT ;  /* 0x0000000b3c027209 */ /* 0x000fe40007800000 */
[----:B------:R-:W-:Y:S02]  /*1820*/  FSEL R59, R59, -INF , P4 ;  /* 0xff8000003b3b7808 */ /* 0x000fe40002000000 */
[----:B------:R-:W-:Y:S01]  /*1830*/  ISETP.GE.AND P4, PT, R0, R3, PT ;  /* 0x000000030000720c */ /* 0x000fe20003f86270 */
[----:B------:R-:W-:Y:S01]  /*1840*/  VIADD R3, R7, 0x58 ;  /* 0x0000005807037836 */ /* 0x000fe20000000000 */
[----:B------:R-:W-:-:S02]  /*1850*/  FSEL R67, R67, -INF , P2 ;  /* 0xff80000043437808 */ /* 0x000fc40001000000 */
[----:B------:R-:W-:Y:S01]  /*1860*/  ISETP.GE.AND P2, PT, R0, R5, PT ;  /* 0x000000050000720c */ /* 0x000fe20003f46270 */
[----:B------:R-:W-:Y:S01]  /*1870*/  VIADD R5, R7, 0x68 ;  /* 0x0000006807057836 */ /* 0x000fe20000000000 */
[----:B------:R-:W-:Y:S02]  /*1880*/  FSEL R64, R64, -INF , P3 ;  /* 0xff80000040407808 */ /* 0x000fe40001800000 */
[----:B------:R-:W-:Y:S02]  /*1890*/  FMNMX R11, R61, R2, !PT ;  /* 0x000000023d0b7209 */ /* 0x000fe40007800000 */
[----:B------:R-:W-:Y:S02]  /*18a0*/  FSEL R62, R62, -INF , P6 ;  /* 0xff8000003e3e7808 */ /* 0x000fe40003000000 */
[----:B------:R-:W-:Y:S02]  /*18b0*/  ISETP.GE.AND P6, PT, R0, R3, PT ;  /* 0x000000030000720c */ /* 0x000fe40003fc6270 */
        /* <DEDUP_REMOVED lines=13> */
[----:B------:R-:W-:-:S02]  /*1990*/  FSEL R84, R84, -INF , P4 ;  /* 0xff80000054547808 */ /* 0x000fc40002000000 */
[----:B------:R-:W-:Y:S02]  /*19a0*/  FMNMX R11, R69, R2, !PT ;  /* 0x00000002450b7209 */ /* 0x000fe40007800000 */
[----:B------:R-:W-:Y:S01]  /*19b0*/  ISETP.GE.AND P4, PT, R0, R5, PT ;  /* 0x000000050000720c */ /* 0x000fe20003f86270 */
[----:B------:R-:W-:Y:S01]  /*19c0*/  VIADD R5, R7, 0x69 ;  /* 0x0000006907057836 */ /* 0x000fe20000000000 */
[----:B------:R-:W-:Y:S02]  /*19d0*/  FSEL R73, R73, -INF , P2 ;  /* 0xff80000049497808 */ /* 0x000fe40001000000 */
[----:B------:R-:W-:Y:S01]  /*19e0*/  FMNMX R2, R72, R11, !PT ;  /* 0x0000000b48027209 */ /* 0x000fe20007800000 */
[----:B------:R-:W-:Y:S01]  /*19f0*/  VIADD R11, R7, 0x71 ;  /* 0x00000071070b7836 */ /* 0x000fe20000000000 */
[----:B------:R-:W-:Y:S02]  /*1a00*/  FSEL R85, R85, -INF , P4 ;  /* 0xff80000055557808 */ /* 0x000fe40002000000 */
[----:B------:R-:W-:-:S02]  /*1a10*/  ISETP.GE.AND P4, PT, R0, R5, PT ;  /* 0x000000050000720c */ /* 0x000fc40003f86270 */
[----:B------:R-:W-:Y:S02]  /*1a20*/  FSEL R76, R76, -INF , P3 ;  /* 0xff8000004c4c7808 */ /* 0x000fe40001800000 */
[----:B------:R-:W-:Y:S02]  /*1a30*/  FMNMX R13, R73, R2, !PT ;  /* 0x00000002490d7209 */ /* 0x000fe40007800000 */
[----:B------:R-:W-:Y:S02]  /*1a40*/  IADD3 R5, R7, 0x70, RZ ;  /* 0x0000007007057810 */ /* 0x000fe40007ffe0ff */
[----:B------:R-:W-:Y:S02]  /*1a50*/  FSEL R63, R63, -INF , P5 ;  /* 0xff8000003f3f7808 */ /* 0x000fe40002800000 */
[----:B------:R-:W-:Y:S02]  /*1a60*/  FSEL R77, R77, -INF , P4 ;  /* 0xff8000004d4d7808 */ /* 0x000fe40002000000 */
[----:B------:R-:W-:-:S02]  /*1a70*/  FMNMX R2, R76, R13, !PT ;  /* 0x0000000d4c027209 */ /* 0x000fc40007800000 */
[----:B------:R-:W-:Y:S02]  /*1a80*/  ISETP.GE.AND P5, PT, R0, R5, PT ;  /* 0x000000050000720c */ /* 0x000fe40003fa6270 */
[----:B------:R-:W-:Y:S02]  /*1a90*/  FMNMX R5, R77, R2, !PT ;  /* 0x000000024d057209 */ /* 0x000fe40007800000 */
[----:B------:R-:W-:Y:S02]  /*1aa0*/  FSEL R80, R80, -INF , P5 ;  /* 0xff80000050507808 */ /* 0x000fe40002800000 */
[----:B------:R-:W-:Y:S02]  /*1ab0*/  ISETP.GE.AND P6, PT, R0, R11, PT ;  /* 0x0000000b0000720c */ /* 0x000fe40003fc6270 */
[----:B------:R-:W-:Y:S02]  /*1ac0*/  FMNMX R2, R80, R5, !PT ;  /* 0x0000000550027209 */ /* 0x000fe40007800000 */
[----:B------:R-:W-:-:S02]  /*1ad0*/  FSEL R81, R81, -INF , P6 ;  /* 0xff80000051517808 */ /* 0x000fc40003000000 */
[----:B------:R-:W-:Y:S02]  /*1ae0*/  P2R R6, PR, RZ, 0x2 ;  /* 0x00000002ff067803 */ /* 0x000fe40000000000 */
[----:B------:R-:W-:Y:S02]  /*1af0*/  FMNMX R5, R81, R2, !PT ;  /* 0x0000000251057209 */ /* 0x000fe40007800000 */
[----:B------:R-:W-:Y:S02]  /*1b00*/  P2R R10, PR, RZ, 0x1 ;  /* 0x00000001ff0a7803 */ /* 0x000fe40000000000 */
[----:B------:R-:W-:Y:S02]  /*1b10*/  FMNMX R2, R84, R5, !PT ;  /* 0x0000000554027209 */ /* 0x000fe40007800000 */
[----:B------:R-:W-:Y:S02]  /*1b20*/  ISETP.GE.AND P0, PT, R0, R3, PT ;  /* 0x000000030000720c */ /* 0x000fe40003f06270 */
[----:B------:R-:W-:-:S02]  /*1b30*/  FMNMX R2, R85, R2, !PT ;  /* 0x0000000255027209 */ /* 0x000fc40007800000 */
[----:B------:R-:W-:Y:S02]  /*1b40*/  FSEL R82, R82, -INF , P3 ;  /* 0xff80000052527808 */ /* 0x000fe40001800000 */
[----:B------:R-:W-:Y:S01]  /*1b50*/  FSEL R83, R83, -INF , P4 ;  /* 0xff80000053537808 */ /* 0x000fe20002000000 */
[----:B------:R-:W1:Y:S01]  /*1b60*/  SHFL.BFLY PT, R5, R2, 0x1, 0x1f ;  /* 0x0c201f0002057f89 */ /* 0x000e6200000e0000 */
[----:B------:R-:W-:Y:S02]  /*1b70*/  FSEL R74, R74, -INF , P0 ;  /* 0xff8000004a4a7808 */ /* 0x000fe40000000000 */
[----:B------:R-:W-:Y:S02]  /*1b80*/  ISETP.NE.AND P0, PT, R10, RZ, PT ;  /* 0x000000ff0a00720c */ /* 0x000fe40003f05270 */
[----:B------:R-:W-:Y:S02]  /*1b90*/  FSEL R79, R79, -INF , P2 ;  /* 0xff8000004f4f7808 */ /* 0x000fe40001000000 */
[----:B------:R-:W-:-:S02]  /*1ba0*/  FSEL R87, R87, -INF , P6 ;  /* 0xff80000057577808 */ /* 0x000fc40003000000 */
[----:B------:R-:W-:Y:S02]  /*1bb0*/  FSEL R86, R86, -INF , P5 ;  /* 0xff80000056567808 */ /* 0x000fe40002800000 */
[----:B------:R-:W-:Y:S02]  /*1bc0*/  FSEL R75, R75, -INF , P0 ;  /* 0xff8000004b4b7808 */ /* 0x000fe40000000000 */
[----:B------:R-:W-:Y:S02]  /*1bd0*/  ISETP.NE.AND P0, PT, R12, RZ, PT ;  /* 0x000000ff0c00720c */ /* 0x000fe40003f05270 */
[----:B-1----:R-:W-:Y:S01]  /*1be0*/  FMNMX R4, R2, R5, !PT ;  /* 0x0000000502047209 */ /* 0x002fe20007800000 */
[----:B------:R-:W-:-:S04]  /*1bf0*/  VIADD R2, R0, 0x8 ;  /* 0x0000000800027836 */ /* 0x000fc80000000000 */
[----:B------:R-:W1:Y:S01]  /*1c00*/  SHFL.BFLY PT, R5, R4, 0x2, 0x1f ;  /* 0x0c401f0004057f89 */ /* 0x000e6200000e0000 */
[CC--:B------:R-:W-:Y:S02]  /*1c10*/  ISETP.GE.AND P3, PT, R2.reuse, R7.reuse, PT ;  /* 0x000000070200720c */ /* 0x0c0fe40003f66270 */
[----:B------:R-:W-:Y:S02]  /*1c20*/  ISETP.GT.AND P4, PT, R2, R7, PT ;  /* 0x000000070200720c */ /* 0x000fe40003f84270 */
[----:B-1----:R-:W-:Y:S02]  /*1c30*/  FMNMX R5, R4, R5, !PT ;  /* 0x0000000504057209 */ /* 0x002fe40007800000 */
[----:B------:R-:W-:Y:S02]  /*1c40*/  FSEL R4, R27, -INF , P4 ;  /* 0xff8000001b047808 */ /* 0x000fe40002000000 */
[----:B------:R-:W-:-:S04]  /*1c50*/  FSETP.NEU.AND P1, PT, R5, -INF , PT ;  /* 0xff8000000500780b */ /* 0x000fc80003f2d000 */
[----:B------:R-:W-:Y:S02]  /*1c60*/  FSEL R3, R5, RZ, P1 ;  /* 0x000000ff05037208 */ /* 0x000fe40000800000 */
[----:B------:R-:W-:-:S03]  /*1c70*/  ISETP.NE.AND P1, PT, R6, RZ, PT ;  /* 0x000000ff0600720c */ /* 0x000fc60003f25270 */
[----:B------:R-:W-:Y:S01]  /*1c80*/  FMUL R16, R3, UR10 ;  /* 0x0000000a03107c20 */ /* 0x000fe20008400000 */
[----:B------:R-:W-:Y:S02]  /*1c90*/  FSEL R78, R78, -INF , P1 ;  /* 0xff8000004e4e7808 */ /* 0x000fe40000800000 */
[----:B------:R-:W-:Y:S01]  /*1ca0*/  FSEL R3, R26, -INF , P3 ;  /* 0xff8000001a037808 */ /* 0x000fe20001800000 */
[--C-:B------:R-:W-:Y:S01]  /*1cb0*/  FFMA R24, R24, UR10, -R16.reuse ;  /* 0x0000000a18187c23 */ /* 0x100fe20008000810 */
[--C-:B------:R-:W-:Y:S01]  /*1cc0*/  FFMA R11, R25, UR10, -R16.reuse ;  /* 0x0000000a190b7c23 */ /* 0x100fe20008000810 */
[--C-:B------:R-:W-:Y:S01]  /*1cd0*/  FFMA R10, R36, UR10, -R16.reuse ;  /* 0x0000000a240a7c23 */ /* 0x100fe20008000810 */
[----:B------:R-:W-:Y:S01]  /*1ce0*/  FMNMX R13, R3, R4, !PT ;  /* 0x00000004030d7209 */ /* 0x000fe20007800000 */
[--C-:B------:R-:W-:Y:S01]  /*1cf0*/  FFMA R28, R28, UR10, -R16.reuse ;  /* 0x0000000a1c1c7c23 */ /* 0x100fe20008000810 */
[----:B------:R-:W-:Y:S01]  /*1d00*/  FSETP.GEU.AND P1, PT, R24, -126, PT ;  /* 0xc2fc00001800780b */ /* 0x000fe20003f2e000 */
        /* <DEDUP_REMOVED lines=12> */
[----:B------:R-:W-:Y:S01]  /*1dd0*/  @!P1 FMUL R24, R24, 0.5 ;  /* 0x3f00000018189820 */ /* 0x000fe20000400000 */
[----:B------:R-:W-:Y:S01]  /*1de0*/  FMNMX R15, R35, R6, !PT ;  /* 0x00000006230f7209 */ /* 0x000fe20007800000 */
[--C-:B------:R-:W-:Y:S01]  /*1df0*/  FFMA R41, R41, UR10, -R16.reuse ;  /* 0x0000000a29297c23 */ /* 0x100fe20008000810 */
[----:B------:R-:W-:Y:S01]  /*1e00*/  FSETP.GEU.AND P6, PT, R33, -126, PT ;  /* 0xc2fc00002100780b */ /* 0x000fe20003fce000 */
[----:B------:R-:W-:Y:S01]  /*1e10*/  @!P2 FMUL R11, R11, 0.5 ;  /* 0x3f0000000b0ba820 */ /* 0x000fe20000400000 */
[----:B------:R-:W-:Y:S01]  /*1e20*/  FMNMX R6, R38, R15, !PT ;  /* 0x0000000f26067209 */ /* 0x000fe20007800000 */
[----:B------:R-:W1:Y:S01]  /*1e30*/  MUFU.EX2 R24, R24 ;  /* 0x0000001800187308 */ /* 0x000e620000000800 */
[----:B------:R-:W-:Y:S01]  /*1e40*/  FSETP.GEU.AND P5, PT, R32, -126, PT ;  /* 0xc2fc00002000780b */ /* 0x000fe20003fae000 */
[----:B------:R-:W-:Y:S01]  /*1e50*/  @!P3 FMUL R28, R28, 0.5 ;  /* 0x3f0000001c1cb820 */ /* 0x000fe20000400000 */
[----:B------:R-:W-:Y:S01]  /*1e60*/  FMNMX R17, R39, R6, !PT ;  /* 0x0000000627117209 */ /* 0x000fe20007800000 */
[--C-:B------:R-:W-:Y:S01]  /*1e70*/  FFMA R45, R45, UR10, -R16.reuse ;  /* 0x0000000a2d2d7c23 */ /* 0x100fe20008000810 */
[--C-:B------:R-:W-:Y:S01]  /*1e80*/  FFMA R49, R49, UR10, -R16.reuse ;  /* 0x0000000a31317c23 */ /* 0x100fe20008000810 */
[----:B------:R-:W-:Y:S01]  /*1e90*/  @!P4 FMUL R29, R29, 0.5 ;  /* 0x3f0000001d1dc820 */ /* 0x000fe20000400000 */
[----:B------:R-:W-:Y:S01]  /*1ea0*/  FMNMX R6, R42, R17, !PT ;  /* 0x000000112a067209 */ /* 0x000fe20007800000 */
[----:B------:R-:W2:Y:S01]  /*1eb0*/  MUFU.EX2 R11, R11 ;  /* 0x0000000b000b7308 */ /* 0x000ea20000000800 */
[--C-:B------:R-:W-:Y:S01]  /*1ec0*/  FFMA R14, R52, UR10, -R16.reuse ;  /* 0x0000000a340e7c23 */ /* 0x100fe20008000810 */
[----:B------:R-:W-:Y:S01]  /*1ed0*/  @!P6 FMUL R33, R33, 0.5 ;  /* 0x3f0000002121e820 */ /* 0x000fe20000400000 */
[----:B------:R-:W-:Y:S01]  /*1ee0*/  FMNMX R17, R43, R6, !PT ;  /* 0x000000062b117209 */ /* 0x000fe20007800000 */
[--C-:B------:R-:W-:Y:S01]  /*1ef0*/  FFMA R53, R53, UR10, -R16.reuse ;  /* 0x0000000a35357c23 */ /* 0x100fe20008000810 */
[--C-:B------:R-:W-:Y:S01]  /*1f00*/  FFMA R12, R44, UR10, -R16.reuse ;  /* 0x0000000a2c0c7c23 */ /* 0x100fe20008000810 */
[----:B------:R-:W-:Y:S01]  /*1f10*/  @!P5 FMUL R32, R32, 0.5 ;  /* 0x3f0000002020d820 */ /* 0x000fe20000400000 */
[----:B------:R-:W-:Y:S01]  /*1f20*/  FMNMX R6, R46, R17, !PT ;  /* 0x000000112e067209 */ /* 0x000fe20007800000 */
[----:B------:R-:W3:Y:S01]  /*1f30*/  MUFU.EX2 R26, R28 ;  /* 0x0000001c001a7308 */ /* 0x000ee20000000800 */
[----:B-1----:R-:W-:Y:S01]  /*1f40*/  @!P1 FMUL R24, R24, R24 ;  /* 0x0000001818189220 */ /* 0x002fe20000400000 */
[----:B------:R-:W-:Y:S01]  /*1f50*/  FSETP.GEU.AND P1, PT, R10, -126, PT ;  /* 0xc2fc00000a00780b */ /* 0x000fe20003f2e000 */
[--C-:B------:R-:W-:Y:S01]  /*1f60*/  FFMA R60, R60, UR10, -R16.reuse ;  /* 0x0000000a3c3c7c23 */ /* 0x100fe20008000810 */
[----:B------:R-:W-:Y:S01]  /*1f70*/  FMNMX R19, R47, R6, !PT ;  /* 0x000000062f137209 */ /* 0x000fe20007800000 */
[--C-:B------:R-:W-:Y:S01]  /*1f80*/  FFMA R61, R61, UR10, -R16.reuse ;  /* 0x0000000a3d3d7c23 */ /* 0x100fe20008000810 */
[--C-:B------:R-:W-:Y:S01]  /*1f90*/  FFMA R65, R65, UR10, -R16.reuse ;  /* 0x0000000a41417c23 */ /* 0x100fe20008000810 */
[--C-:B------:R-:W-:Y:S01]  /*1fa0*/  FFMA R64, R64, UR10, -R16.reuse ;  /* 0x0000000a40407c23 */ /* 0x100fe20008000810 */
[----:B------:R-:W-:Y:S01]  /*1fb0*/  FMNMX R6, R50, R19, !PT ;  /* 0x0000001332067209 */ /* 0x000fe20007800000 */
[----:B------:R-:W1:Y:S01]  /*1fc0*/  MUFU.EX2 R13, R29 ;  /* 0x0000001d000d7308 */ /* 0x000e620000000800 */
[----:B--2---:R-:W-:Y:S01]  /*1fd0*/  @!P2 FMUL R11, R11, R11 ;  /* 0x0000000b0b0ba220 */ /* 0x004fe20000400000 */
[----:B------:R-:W-:Y:S01]  /*1fe0*/  FSETP.GEU.AND P2, PT, R37, -126, PT ;  /* 0xc2fc00002500780b */ /* 0x000fe20003f4e000 */
[--C-:B------:R-:W-:Y:S01]  /*1ff0*/  FFMA R72, R72, UR10, -R16.reuse ;  /* 0x0000000a48487c23 */ /* 0x100fe20008000810 */
[----:B------:R-:W-:Y:S01]  /*2000*/  FMNMX R19, R51, R6, !PT ;  /* 0x0000000633137209 */ /* 0x000fe20007800000 */
[--C-:B------:R-:W-:Y:S01]  /*2010*/  FFMA R56, R56, UR10, -R16.reuse ;  /* 0x0000000a38387c23 */ /* 0x100fe20008000810 */
[----:B------:R-:W-:Y:S01]  /*2020*/  @!P1 FMUL R10, R10, 0.5 ;  /* 0x3f0000000a0a9820 */ /* 0x000fe20000400000 */
[--C-:B------:R-:W-:Y:S01]  /*2030*/  FFMA R69, R69, UR10, -R16.reuse ;  /* 0x0000000a45457c23 */ /* 0x100fe20008000810 */
[----:B------:R-:W-:Y:S01]  /*2040*/  FMNMX R6, R54, R19, !PT ;  /* 0x0000001336067209 */ /* 0x000fe20007800000 */
[----:B------:R-:W2:Y:S01]  /*2050*/  MUFU.EX2 R15, R33 ;  /* 0x00000021000f7308 */ /* 0x000ea20000000800 */
[----:B---3--:R-:W-:Y:S01]  /*2060*/  @!P3 FMUL R26, R26, R26 ;  /* 0x0000001a1a1ab220 */ /* 0x008fe20000400000 */
[----:B------:R-:W-:Y:S01]  /*2070*/  FSETP.GEU.AND P3, PT, R40, -126, PT ;  /* 0xc2fc00002800780b */ /* 0x000fe20003f6e000 */
[--C-:B------:R-:W-:Y:S01]  /*2080*/  FFMA R73, R73, UR10, -R16.reuse ;  /* 0x0000000a49497c23 */ /* 0x100fe20008000810 */
[----:B------:R-:W-:Y:S01]  /*2090*/  FMNMX R21, R55, R6, !PT ;  /* 0x0000000637157209 */ /* 0x000fe20007800000 */
[--C-:B------:R-:W-:Y:S01]  /*20a0*/  FFMA R77, R77, UR10, -R16.reuse ;  /* 0x0000000a4d4d7c23 */ /* 0x100fe20008000810 */
[----:B------:R-:W-:Y:S01]  /*20b0*/  @!P2 FMUL R37, R37, 0.5 ;  /* 0x3f0000002525a820 */ /* 0x000fe20000400000 */
[--C-:B------:R-:W-:Y:S01]  /*20c0*/  FFMA R76, R76, UR10, -R16.reuse ;  /* 0x0000000a4c4c7c23 */ /* 0x100fe20008000810 */
[----:B------:R-:W3:Y:S01]  /*20d0*/  MUFU.EX2 R10, R10 ;  /* 0x0000000a000a7308 */ /* 0x000ee20000000800 */
[----:B------:R-:W-:Y:S01]  /*20e0*/  FMNMX R6, R58, R21, !PT ;  /* 0x000000153a067209 */ /* 0x000fe20007800000 */
[----:B-1----:R-:W-:Y:S01]  /*20f0*/  @!P4 FMUL R13, R13, R13 ;  /* 0x0000000d0d0dc220 */ /* 0x002fe20000400000 */
[----:B------:R-:W-:Y:S01]  /*2100*/  FSETP.GEU.AND P4, PT, R41, -126, PT ;  /* 0xc2fc00002900780b */ /* 0x000fe20003f8e000 */
[--C-:B------:R-:W-:Y:S01]  /*2110*/  FFMA R81, R81, UR10, -R16.reuse ;  /* 0x0000000a51517c23 */ /* 0x100fe20008000810 */
[----:B------:R-:W-:Y:S01]  /*2120*/  FMNMX R21, R59, R6, !PT ;  /* 0x000000063b157209 */ /* 0x000fe20007800000 */
[--C-:B------:R-:W-:Y:S01]  /*2130*/  FFMA R68, R68, UR10, -R16.reuse ;  /* 0x0000000a44447c23 */ /* 0x100fe20008000810 */
[----:B------:R-:W-:Y:S01]  /*2140*/  @!P3 FMUL R40, R40, 0.5 ;  /* 0x3f0000002828b820 */ /* 0x000fe20000400000 */
[----:B------:R-:W1:Y:S01]  /*2150*/  MUFU.EX2 R17, R37 ;  /* 0x0000002500117308 */ /* 0x000e620000000800 */
[----:B------:R-:W-:Y:S01]  /*2160*/  FMNMX R6, R62, R21, !PT ;  /* 0x000000153e067209 */ /* 0x000fe20007800000 */
[----:B--2---:R-:W-:Y:S01]  /*2170*/  @!P6 FMUL R15, R15, R15 ;  /* 0x0000000f0f0fe220 */ /* 0x004fe20000400000 */
[----:B------:R-:W-:Y:S01]  /*2180*/  FSETP.GEU.AND P6, PT, R45, -126, PT ;  /* 0xc2fc00002d00780b */ /* 0x000fe20003fce000 */
[--C-:B------:R-:W-:Y:S01]  /*2190*/  FFMA R80, R80, UR10, -R16.reuse ;  /* 0x0000000a50507c23 */ /* 0x100fe20008000810 */
[----:B------:R-:W-:Y:S01]  /*21a0*/  FMNMX R23, R63, R6, !PT ;  /* 0x000000063f177209 */ /* 0x000fe20007800000 */
[----:B------:R-:W-:-:S02]  /*21b0*/  FFMA R84, R84, UR10, -R16 ;  /* 0x0000000a54547c23 */ /* 0x000fc40008000810 */
[----:B------:R-:W-:Y:S01]  /*21c0*/  @!P4 FMUL R41, R41, 0.5 ;  /* 0x3f0000002929c820 */ /* 0x000fe20000400000 */
[----:B---3--:R-:W-:Y:S01]  /*21d0*/  @!P1 FMUL R10, R10, R10 ;  /* 0x0000000a0a0a9220 */ /* 0x008fe20000400000 */
[----:B------:R-:W-:Y:S01]  /*21e0*/  FSETP.GEU.AND P1, PT, R36, -126, PT ;  /* 0xc2fc00002400780b */ /* 0x000fe20003f2e000 */
[----:B------:R-:W2:Y:S01]  /*21f0*/  MUFU.EX2 R28, R32 ;  /* 0x00000020001c7308 */ /* 0x000ea20000000800 */
[----:B------:R-:W-:-:S04]  /*2200*/  FMNMX R6, R66, R23, !PT ;  /* 0x0000001742067209 */ /* 0x000fc80007800000 */
[----:B------:R-:W-:Y:S01]  /*2210*/  FMNMX R23, R67, R6, !PT ;  /* 0x0000000643177209 */ /* 0x000fe20007800000 */
[----:B------:R-:W-:Y:S01]  /*2220*/  @!P6 FMUL R45, R45, 0.5 ;  /* 0x3f0000002d2de820 */ /* 0x000fe20000400000 */
[----:B-1----:R-:W-:Y:S01]  /*2230*/  @!P2 FMUL R17, R17, R17 ;  /* 0x000000111111a220 */ /* 0x002fe20000400000 */
[----:B------:R1:W3:Y:S01]  /*2240*/  MUFU.EX2 R32, R40 ;  /* 0x0000002800207308 */ /* 0x0002e20000000800 */
[----:B------:R-:W-:Y:S02]  /*2250*/  FMNMX R6, R70, R23, !PT ;  /* 0x0000001746067209 */ /* 0x000fe40007800000 */
[----:B------:R-:W-:Y:S01]  /*2260*/  FSETP.GEU.AND P2, PT, R49, -126, PT ;  /* 0xc2fc00003100780b */ /* 0x000fe20003f4e000 */
[----:B------:R-:W-:Y:S01]  /*2270*/  @!P1 FMUL R36, R36, 0.5 ;  /* 0x3f00000024249820 */ /* 0x000fe20000400000 */
[----:B------:R-:W-:-:S03]  /*2280*/  FMNMX R25, R71, R6, !PT ;  /* 0x0000000647197209 */ /* 0x000fc60007800000 */
[----:B------:R-:W4:Y:S01]  /*2290*/  MUFU.EX2 R19, R41 ;  /* 0x0000002900137308 */ /* 0x000f220000000800 */
[----:B------:R-:W-:Y:S01]  /*22a0*/  FMNMX R6, R74, R25, !PT ;  /* 0x000000194a067209 */ /* 0x000fe20007800000 */
[----:B--2---:R-:W-:Y:S01]  /*22b0*/  @!P5 FMUL R28, R28, R28 ;  /* 0x0000001c1c1cd220 */ /* 0x004fe20000400000 */
[----:B------:R-:W-:Y:S01]  /*22c0*/  FSETP.GEU.AND P5, PT, R12, -126, PT ;  /* 0xc2fc00000c00780b */ /* 0x000fe20003fae000 */
[--C-:B-1----:R-:W-:Y:S01]  /*22d0*/  FFMA R40, R57, UR10, -R16.reuse ;  /* 0x0000000a39287c23 */ /* 0x102fe20008000810 */
[----:B------:R-:W-:Y:S01]  /*22e0*/  FMNMX R25, R75, R6, !PT ;  /* 0x000000064b197209 */ /* 0x000fe20007800000 */
[----:B------:R-:W-:Y:S02]  /*22f0*/  FFMA R16, R85, UR10, -R16 ;  /* 0x0000000a55107c23 */ /* 0x000fe40008000810 */
[----:B------:R-:W1:Y:S01]  /*2300*/  MUFU.EX2 R36, R36 ;  /* 0x0000002400247308 */ /* 0x000e620000000800 */
[----:B------:R-:W-:Y:S01]  /*2310*/  FMNMX R6, R78, R25, !PT ;  /* 0x000000194e067209 */ /* 0x000fe20007800000 */
[----:B---3--:R-:W-:Y:S01]  /*2320*/  @!P3 FMUL R32, R32, R32 ;  /* 0x000000202020b220 */ /* 0x008fe20000400000 */
[----:B------:R-:W-:Y:S01]  /*2330*/  FSETP.GEU.AND P3, PT, R14, -126, PT ;  /* 0xc2fc00000e00780b */ /* 0x000fe20003f6e000 */
[----:B------:R-:W-:Y:S01]  /*2340*/  @!P2 FMUL R49, R49, 0.5 ;  /* 0x3f0000003131a820 */ /* 0x000fe20000400000 */
[----:B------:R-:W-:-:S03]  /*2350*/  FMNMX R27, R79, R6, !PT ;  /* 0x000000064f1b7209 */ /* 0x000fc60007800000 */
[----:B------:R-:W2:Y:S01]  /*2360*/  MUFU.EX2 R21, R45 ;  /* 0x0000002d00157308 */ /* 0x000ea20000000800 */
[----:B----4-:R-:W-:Y:S01]  /*2370*/  @!P4 FMUL R19, R19, R19 ;  /* 0x000000131313c220 */ /* 0x010fe20000400000 */
[----:B------:R-:W-:Y:S01]  /*2380*/  FSETP.GEU.AND P4, PT, R53, -126, PT ;  /* 0xc2fc00003500780b */ /* 0x000fe20003f8e000 */
[----:B------:R-:W-:Y:S01]  /*2390*/  @!P5 FMUL R12, R12, 0.5 ;  /* 0x3f0000000c0cd820 */ /* 0x000fe20000400000 */
[----:B------:R-:W-:-:S04]  /*23a0*/  FMNMX R6, R82, R27, !PT ;  /* 0x0000001b52067209 */ /* 0x000fc80007800000 */
[----:B------:R-:W-:Y:S01]  /*23b0*/  FMNMX R29, R83, R6, !PT ;  /* 0x00000006531d7209 */ /* 0x000fe20007800000 */
[----:B-1----:R-:W-:Y:S01]  /*23c0*/  @!P1 FMUL R36, R36, R36 ;  /* 0x0000002424249220 */ /* 0x002fe20000400000 */
[----:B------:R-:W-:Y:S01]  /*23d0*/  FSETP.GEU.AND P1, PT, R60, -126, PT ;  /* 0xc2fc00003c00780b */ /* 0x000fe20003f2e000 */
[----:B------:R-:W-:Y:S01]  /*23e0*/  @!P3 FMUL R14, R14, 0.5 ;  /* 0x3f0000000e0eb820 */ /* 0x000fe20000400000 */
[----:B------:R-:W-:Y:S01]  /*23f0*/  FMNMX R6, R86, R29, !PT ;  /* 0x0000001d56067209 */ /* 0x000fe20007800000 */
[----:B------:R-:W1:Y:S02]  /*2400*/  MUFU.EX2 R23, R49 ;  /* 0x0000003100177308 */ /* 0x000e640000000800 */
[----:B------:R-:W-:Y:S01]  /*2410*/  @!P4 FMUL R53, R53, 0.5 ;  /* 0x3f0000003535c820 */ /* 0x000fe20000400000 */
[----:B------:R-:W-:Y:S01]  /*2420*/  FMNMX R6, R87, R6, !PT ;  /* 0x0000000657067209 */ /* 0x000fe20007800000 */
[----:B--2---:R-:W-:Y:S01]  /*2430*/  @!P6 FMUL R21, R21, R21 ;  /* 0x000000151515e220 */ /* 0x004fe20000400000 */
[----:B------:R-:W-:-:S03]  /*2440*/  FSETP.GEU.AND P6, PT, R40, -126, PT ;  /* 0xc2fc00002800780b */ /* 0x000fc60003fce000 */
[----:B------:R-:W2:Y:S01]  /*2450*/  MUFU.EX2 R25, R53 ;  /* 0x0000003500197308 */ /* 0x000ea20000000800 */
[----:B------:R-:W3:Y:S01]  /*2460*/  SHFL.BFLY PT, R33, R6, 0x1, 0x1f ;  /* 0x0c201f0006217f89 */ /* 0x000ee200000e0000 */
[----:B------:R-:W-:-:S06]  /*2470*/  @!P1 FMUL R60, R60, 0.5 ;  /* 0x3f0000003c3c9820 */ /* 0x000fcc0000400000 */
[----:B------:R-:W4:Y:S01]  /*2480*/  MUFU.EX2 R14, R14 ;  /* 0x0000000e000e7308 */ /* 0x000f220000000800 */
[----:B-1----:R-:W-:Y:S01]  /*2490*/  @!P2 FMUL R23, R23, R23 ;  /* 0x000000171717a220 */ /* 0x002fe20000400000 */
[----:B------:R-:W-:Y:S01]  /*24a0*/  @!P6 FMUL R40, R40, 0.5 ;  /* 0x3f0000002828e820 */ /* 0x000fe20000400000 */
[----:B------:R-:W-:-:S05]  /*24b0*/  FSETP.GEU.AND P2, PT, R61, -126, PT ;  /* 0xc2fc00003d00780b */ /* 0x000fca0003f4e000 */
[----:B------:R-:W1:Y:S01]  /*24c0*/  MUFU.EX2 R29, R60 ;  /* 0x0000003c001d7308 */ /* 0x000e620000000800 */
[----:B--2---:R-:W-:Y:S01]  /*24d0*/  @!P4 FMUL R25, R25, R25 ;  /* 0x000000191919c220 */ /* 0x004fe20000400000 */
[----:B------:R-:W-:-:S06]  /*24e0*/  FSETP.GEU.AND P4, PT, R65, -126, PT ;  /* 0xc2fc00004100780b */ /* 0x000fcc0003f8e000 */
[----:B------:R-:W2:Y:S01]  /*24f0*/  MUFU.EX2 R12, R12 ;  /* 0x0000000c000c7308 */ /* 0x000ea20000000800 */
[----:B----4-:R-:W-:Y:S01]  /*2500*/  @!P3 FMUL R14, R14, R14 ;  /* 0x0000000e0e0eb220 */ /* 0x010fe20000400000 */
[----:B------:R-:W-:Y:S01]  /*2510*/  FSETP.GEU.AND P3, PT, R64, -126, PT ;  /* 0xc2fc00004000780b */ /* 0x000fe20003f6e000 */
[----:B------:R-:W-:Y:S01]  /*2520*/  @!P2 FMUL R61, R61, 0.5 ;  /* 0x3f0000003d3da820 */ /* 0x000fe20000400000 */
[----:B---3--:R-:W-:-:S03]  /*2530*/  FMNMX R6, R6, R33, !PT ;  /* 0x0000002106067209 */ /* 0x008fc60007800000 */
[----:B------:R-:W-:Y:S01]  /*2540*/  @!P4 FMUL R65, R65, 0.5 ;  /* 0x3f0000004141c820 */ /* 0x000fe20000400000 */
[----:B------:R-:W3:Y:S01]  /*2550*/  MUFU.EX2 R40, R40 ;  /* 0x0000002800287308 */ /* 0x000ee20000000800 */
[----:B-1----:R-:W-:Y:S01]  /*2560*/  @!P1 FMUL R29, R29, R29 ;  /* 0x0000001d1d1d9220 */ /* 0x002fe20000400000 */
[----:B------:R-:W-:Y:S01]  /*2570*/  FSETP.GEU.AND P1, PT, R72, -126, PT ;  /* 0xc2fc00004800780b */ /* 0x000fe20003f2e000 */
[----:B------:R-:W1:Y:S04]  /*2580*/  SHFL.BFLY PT, R33, R6, 0x2, 0x1f ;  /* 0x0c401f0006217f89 */ /* 0x000e6800000e0000 */
[----:B------:R-:W-:Y:S01]  /*2590*/  @!P3 FMUL R64, R64, 0.5 ;  /* 0x3f0000004040b820 */ /* 0x000fe20000400000 */
[----:B------:R-:W4:Y:S01]  /*25a0*/  MUFU.EX2 R18, R61 ;  /* 0x0000003d00127308 */ /* 0x000f220000000800 */
[----:B--2---:R-:W-:Y:S01]  /*25b0*/  @!P5 FMUL R12, R12, R12 ;  /* 0x0000000c0c0cd220 */ /* 0x004fe20000400000 */
[----:B------:R-:W-:-:S05]  /*25c0*/  FSETP.GEU.AND P5, PT, R56, -126, PT ;  /* 0xc2fc00003800780b */ /* 0x000fca0003fae000 */
[----:B------:R-:W-:Y:S01]  /*25d0*/  @!P1 FMUL R72, R72, 0.5 ;  /* 0x3f00000048489820 */ /* 0x000fe20000400000 */
[----:B------:R-:W2:Y:S01]  /*25e0*/  MUFU.EX2 R44, R65 ;  /* 0x00000041002c7308 */ /* 0x000ea20000000800 */
[----:B---3--:R-:W-:Y:S01]  /*25f0*/  @!P6 FMUL R40, R40, R40 ;  /* 0x000000282828e220 */ /* 0x008fe20000400000 */
[----:B------:R-:W-:-:S05]  /*2600*/  FSETP.GEU.AND P6, PT, R69, -126, PT ;  /* 0xc2fc00004500780b */ /* 0x000fca0003fce000 */
[----:B------:R-:W-:Y:S01]  /*2610*/  @!P5 FMUL R56, R56, 0.5 ;  /* 0x3f0000003838d820 */ /* 0x000fe20000400000 */
[----:B------:R-:W3:Y:S01]  /*2620*/  MUFU.EX2 R37, R64 ;  /* 0x0000004000257308 */ /* 0x000ee20000000800 */
[----:B----4-:R-:W-:Y:S01]  /*2630*/  @!P2 FMUL R18, R18, R18 ;  /* 0x000000121212a220 */ /* 0x010fe20000400000 */
[----:B------:R-:W-:Y:S02]  /*2640*/  FSETP.GEU.AND P2, PT, R73, -126, PT ;  /* 0xc2fc00004900780b */ /* 0x000fe40003f4e000 */
[----:B-1----:R-:W-:-:S03]  /*2650*/  FMNMX R6, R6, R33, !PT ;  /* 0x0000002106067209 */ /* 0x002fc60007800000 */
[----:B------:R-:W-:Y:S01]  /*2660*/  @!P6 FMUL R69, R69, 0.5 ;  /* 0x3f0000004545e820 */ /* 0x000fe20000400000 */
[----:B------:R-:W1:Y:S01]  /*2670*/  MUFU.EX2 R45, R72 ;  /* 0x00000048002d7308 */ /* 0x000e620000000800 */
        /* <DEDUP_REMOVED lines=8> */
[----:B-1----:R-:W-:Y:S01]  /*2700*/  @!P1 FMUL R45, R45, R45 ;  /* 0x0000002d2d2d9220 */ /* 0x002fe20000400000 */
[----:B------:R-:W-:-:S05]  /*2710*/  FSETP.GEU.AND P1, PT, R81, -126, PT ;  /* 0xc2fc00005100780b */ /* 0x000fca0003f2e000 */
[----:B------:R-:W-:Y:S01]  /*2720*/  @!P3 FMUL R76, R76, 0.5 ;  /* 0x3f0000004c4cb820 */ /* 0x000fe20000400000 */
[----:B------:R-:W1:Y:S01]  /*2730*/  MUFU.EX2 R48, R73 ;  /* 0x0000004900307308 */ /* 0x000e620000000800 */
[----:B--2---:R-:W-:Y:S01]  /*2740*/  @!P5 FMUL R27, R27, R27 ;  /* 0x0000001b1b1bd220 */ /* 0x004fe20000400000 */
[----:B------:R-:W-:-:S05]  /*2750*/  FSETP.GEU.AND P5, PT, R68, -126, PT ;  /* 0xc2fc00004400780b */ /* 0x000fca0003fae000 */
[----:B------:R-:W-:Y:S01]  /*2760*/  @!P1 FMUL R81, R81, 0.5 ;  /* 0x3f00000051519820 */ /* 0x000fe20000400000 */
[----:B------:R-:W2:Y:S01]  /*2770*/  MUFU.EX2 R22, R77 ;  /* 0x0000004d00167308 */ /* 0x000ea20000000800 */
[----:B---3--:R-:W-:Y:S01]  /*2780*/  @!P6 FMUL R20, R20, R20 ;  /* 0x000000141414e220 */ /* 0x008fe20000400000 */
[----:B------:R-:W-:-:S04]  /*2790*/  FSETP.NEU.AND P6, PT, R6, -INF , PT ;  /* 0xff8000000600780b */ /* 0x000fc80003fcd000 */
[----:B------:R-:W-:Y:S01]  /*27a0*/  FSEL R52, R6, RZ, P6 ;  /* 0x000000ff06347208 */ /* 0x000fe20003000000 */
[----:B------:R-:W-:Y:S01]  /*27b0*/  @!P5 FMUL R68, R68, 0.5 ;  /* 0x3f0000004444d820 */ /* 0x000fe20000400000 */
[----:B------:R-:W3:Y:S01]  /*27c0*/  MUFU.EX2 R49, R76 ;  /* 0x0000004c00317308 */ /* 0x000ee20000000800 */
[----:B-1----:R-:W-:Y:S01]  /*27d0*/  @!P2 FMUL R48, R48, R48 ;  /* 0x000000303030a220 */ /* 0x002fe20000400000 */
[----:B------:R-:W-:Y:S01]  /*27e0*/  FSETP.GEU.AND P2, PT, R16, -126, PT ;  /* 0xc2fc00001000780b */ /* 0x000fe20003f4e000 */
[----:B------:R-:W-:Y:S01]  /*27f0*/  FMUL R56, R52, UR10 ;  /* 0x0000000a34387c20 */ /* 0x000fe20008400000 */
[----:B------:R-:W-:-:S03]  /*2800*/  FSETP.GEU.AND P6, PT, R84, -126, PT ;  /* 0xc2fc00005400780b */ /* 0x000fc60003fce000 */
[--C-:B------:R-:W-:Y:S01]  /*2810*/  FFMA R4, R4, UR10, -R56.reuse ;  /* 0x0000000a04047c23 */ /* 0x100fe20008000838 */
[----:B------:R-:W1:Y:S01]  /*2820*/  MUFU.EX2 R52, R81 ;  /* 0x0000005100347308 */ /* 0x000e620000000800 */
[--C-:B------:R-:W-:Y:S01]  /*2830*/  FFMA R3, R3, UR10, -R56.reuse ;  /* 0x0000000a03037c23 */ /* 0x100fe20008000838 */
[--C-:B------:R-:W-:Y:S01]  /*2840*/  FFMA R57, R31, UR10, -R56.reuse ;  /* 0x0000000a1f397c23 */ /* 0x100fe20008000838 */
[----:B--2---:R-:W-:Y:S01]  /*2850*/  @!P4 FMUL R22, R22, R22 ;  /* 0x000000161616c220 */ /* 0x004fe20000400000 */
[----:B------:R-:W-:Y:S01]  /*2860*/  FSETP.GEU.AND P4, PT, R4, -126, PT ;  /* 0xc2fc00000400780b */ /* 0x000fe20003f8e000 */
[--C-:B------:R-:W-:Y:S01]  /*2870*/  FFMA R61, R35, UR10, -R56.reuse ;  /* 0x0000000a233d7c23 */ /* 0x100fe20008000838 */
[--C-:B------:R-:W-:Y:S01]  /*2880*/  FFMA R38, R38, UR10, -R56.reuse ;  /* 0x0000000a26267c23 */ /* 0x100fe20008000838 */
[----:B------:R-:W-:Y:S01]  /*2890*/  @!P2 FMUL R16, R16, 0.5 ;  /* 0x3f0000001010a820 */ /* 0x000fe20000400000 */
[----:B------:R-:W2:Y:S01]  /*28a0*/  MUFU.EX2 R41, R68 ;  /* 0x0000004400297308 */ /* 0x000ea20000000800 */
[----:B---3--:R-:W-:Y:S01]  /*28b0*/  @!P3 FMUL R49, R49, R49 ;  /* 0x000000313131b220 */ /* 0x008fe20000400000 */
[----:B------:R-:W-:Y:S01]  /*28c0*/  FSETP.GEU.AND P3, PT, R3, -126, PT ;  /* 0xc2fc00000300780b */ /* 0x000fe20003f6e000 */
[----:B------:R-:W-:Y:S01]  /*28d0*/  @!P6 FMUL R84, R84, 0.5 ;  /* 0x3f0000005454e820 */ /* 0x000fe20000400000 */
[--C-:B------:R-:W-:Y:S01]  /*28e0*/  FFMA R34, R34, UR10, -R56.reuse ;  /* 0x0000000a22227c23 */ /* 0x100fe20008000838 */
[--C-:B------:R-:W-:Y:S01]  /*28f0*/  FFMA R30, R30, UR10, -R56.reuse ;  /* 0x0000000a1e1e7c23 */ /* 0x100fe20008000838 */
[--C-:B------:R-:W-:Y:S01]  /*2900*/  FFMA R50, R50, UR10, -R56.reuse ;  /* 0x0000000a32327c23 */ /* 0x100fe20008000838 */
[--C-:B------:R-:W-:Y:S01]  /*2910*/  FFMA R46, R46, UR10, -R56.reuse ;  /* 0x0000000a2e2e7c23 */ /* 0x100fe20008000838 */
[----:B------:R-:W3:Y:S01]  /*2920*/  MUFU.EX2 R16, R16 ;  /* 0x0000001000107308 */ /* 0x000ee20000000800 */
[----:B-1----:R-:W-:Y:S01]  /*2930*/  @!P1 FMUL R52, R52, R52 ;  /* 0x0000003434349220 */ /* 0x002fe20000400000 */
[----:B------:R-:W-:Y:S01]  /*2940*/  FSETP.GEU.AND P1, PT, R57, -126, PT ;  /* 0xc2fc00003900780b */ /* 0x000fe20003f2e000 */
[----:B------:R-:W-:Y:S01]  /*2950*/  @!P4 FMUL R4, R4, 0.5 ;  /* 0x3f0000000404c820 */ /* 0x000fe20000400000 */
[--C-:B------:R-:W-:Y:S01]  /*2960*/  FFMA R42, R42, UR10, -R56.reuse ;  /* 0x0000000a2a2a7c23 */ /* 0x100fe20008000838 */
[--C-:B------:R-:W-:Y:S01]  /*2970*/  FFMA R63, R63, UR10, -R56.reuse ;  /* 0x0000000a3f3f7c23 */ /* 0x100fe20008000838 */
[--C-:B------:R-:W-:Y:S01]  /*2980*/  FFMA R67, R67, UR10, -R56.reuse ;  /* 0x0000000a43437c23 */ /* 0x100fe20008000838 */
[----:B------:R-:W-:Y:S01]  /*2990*/  @!P3 FMUL R3, R3, 0.5 ;  /* 0x3f0000000303b820 */ /* 0x000fe20000400000 */
[----:B------:R1:W4:Y:S01]  /*29a0*/  MUFU.EX2 R60, R4 ;  /* 0x00000004003c7308 */ /* 0x0003220000000800 */
[----:B--2---:R-:W-:Y:S01]  /*29b0*/  @!P5 FMUL R41, R41, R41 ;  /* 0x000000292929d220 */ /* 0x004fe20000400000 */
[----:B------:R-:W-:Y:S01]  /*29c0*/  FSETP.GEU.AND P5, PT, R80, -126, PT ;  /* 0xc2fc00005000780b */ /* 0x000fe20003fae000 */
[--C-:B------:R-:W-:Y:S01]  /*29d0*/  FFMA R54, R54, UR10, -R56.reuse ;  /* 0x0000000a36367c23 */ /* 0x100fe20008000838 */
[--C-:B------:R-:W-:Y:S01]  /*29e0*/  FFMA R59, R59, UR10, -R56.reuse ;  /* 0x0000000a3b3b7c23 */ /* 0x100fe20008000838 */
[--C-:B------:R-:W-:Y:S01]  /*29f0*/  FFMA R75, R75, UR10, -R56.reuse ;  /* 0x0000000a4b4b7c23 */ /* 0x100fe20008000838 */
[--C-:B------:R-:W-:Y:S01]  /*2a00*/  FFMA R83, R83, UR10, -R56.reuse ;  /* 0x0000000a53537c23 */ /* 0x100fe20008000838 */
[----:B------:R-:W-:Y:S01]  /*2a10*/  @!P1 FMUL R57, R57, 0.5 ;  /* 0x3f00000039399820 */ /* 0x000fe20000400000 */
[----:B------:R2:W5:Y:S01]  /*2a20*/  MUFU.EX2 R31, R3 ;  /* 0x00000003001f7308 */ /* 0x0005620000000800 */
[--C-:B-1----:R-:W-:Y:S01]  /*2a30*/  FFMA R4, R43, UR10, -R56.reuse ;  /* 0x0000000a2b047c23 */ /* 0x102fe20008000838 */
[----:B---3--:R-:W-:Y:S01]  /*2a40*/  @!P2 FMUL R16, R16, R16 ;  /* 0x000000101010a220 */ /* 0x008fe20000400000 */
[----:B------:R-:W-:Y:S01]  /*2a50*/  FSETP.GEU.AND P2, PT, R61, -126, PT ;  /* 0xc2fc00003d00780b */ /* 0x000fe20003f4e000 */
[--C-:B------:R-:W-:Y:S01]  /*2a60*/  FFMA R78, R78, UR10, -R56.reuse ;  /* 0x0000000a4e4e7c23 */ /* 0x100fe20008000838 */
[--C-:B------:R-:W-:Y:S01]  /*2a70*/  FFMA R86, R86, UR10, -R56.reuse ;  /* 0x0000000a56567c23 */ /* 0x100fe20008000838 */
[--C-:B------:R-:W-:Y:S01]  /*2a80*/  FFMA R71, R71, UR10, -R56.reuse ;  /* 0x0000000a47477c23 */ /* 0x100fe20008000838 */
[----:B------:R-:W-:Y:S01]  /*2a90*/  @!P5 FMUL R80, R80, 0.5 ;  /* 0x3f0000005050d820 */ /* 0x000fe20000400000 */
[----:B------:R-:W1:Y:S01]  /*2aa0*/  MUFU.EX2 R64, R57 ;  /* 0x0000003900407308 */ /* 0x000e620000000800 */
[--C-:B--2---:R-:W-:Y:S01]  /*2ab0*/  FFMA R3, R39, UR10, -R56.reuse ;  /* 0x0000000a27037c23 */ /* 0x104fe20008000838 */
[----:B----4-:R-:W-:Y:S01]  /*2ac0*/  @!P4 FMUL R60, R60, R60 ;  /* 0x0000003c3c3cc220 */ /* 0x010fe20000400000 */
[----:B------:R-:W-:Y:S01]  /*2ad0*/  FFMA R79, R79, UR10, -R56 ;  /* 0x0000000a4f4f7c23 */ /* 0x000fe20008000838 */
[----:B------:R-:W-:-:S02]  /*2ae0*/  FADD R65, R23, R52 ;  /* 0x0000003417417221 */ /* 0x000fc40000000000 */
[----:B------:R-:W-:Y:S02]  /*2af0*/  FSETP.GEU.AND P4, PT, R3, -126, PT ;  /* 0xc2fc00000300780b */ /* 0x000fe40003f8e000 */
[----:B------:R-:W2:Y:S01]  /*2b00*/  MUFU.EX2 R53, R84 ;  /* 0x0000005400357308 */ /* 0x000ea20000000800 */
[----:B-----5:R-:W-:Y:S01]  /*2b10*/  @!P3 FMUL R31, R31, R31 ;  /* 0x0000001f1f1fb220 */ /* 0x020fe20000400000 */
[----:B------:R-:W-:Y:S01]  /*2b20*/  FSETP.GEU.AND P3, PT, R38, -126, PT ;  /* 0xc2fc00002600780b */ /* 0x000fe20003f6e000 */
[----:B------:R-:W-:-:S05]  /*2b30*/  @!P2 FMUL R61, R61, 0.5 ;  /* 0x3f0000003d3da820 */ /* 0x000fca0000400000 */
[----:B------:R-:W3:Y:S01]  /*2b40*/  MUFU.EX2 R33, R80 ;  /* 0x0000005000217308 */ /* 0x000ee20000000800 */
[----:B-1----:R-:W-:Y:S01]  /*2b50*/  @!P1 FMUL R64, R64, R64 ;  /* 0x0000004040409220 */ /* 0x002fe20000400000 */
[----:B------:R-:W-:Y:S01]  /*2b60*/  FSETP.GEU.AND P1, PT, R4, -126, PT ;  /* 0xc2fc00000400780b */ /* 0x000fe20003f2e000 */
[----:B------:R-:W-:-:S04]  /*2b70*/  @!P4 FMUL R3, R3, 0.5 ;  /* 0x3f0000000303c820 */ /* 0x000fc80000400000 */
[----:B------:R-:W-:Y:S01]  /*2b80*/  @!P3 FMUL R38, R38, 0.5 ;  /* 0x3f0000002626b820 */ /* 0x000fe20000400000 */
[----:B------:R1:W4:Y:S01]  /*2b90*/  MUFU.EX2 R68, R61 ;  /* 0x0000003d00447308 */ /* 0x0003220000000800 */
[----:B--2---:R-:W-:Y:S01]  /*2ba0*/  @!P6 FMUL R53, R53, R53 ;  /* 0x000000353535e220 */ /* 0x004fe20000400000 */
[----:B------:R-:W-:-:S05]  /*2bb0*/  FSETP.GEU.AND P6, PT, R34, -126, PT ;  /* 0xc2fc00002200780b */ /* 0x000fca0003fce000 */
[----:B------:R-:W-:Y:S01]  /*2bc0*/  @!P1 FMUL R4, R4, 0.5 ;  /* 0x3f00000004049820 */ /* 0x000fe20000400000 */
[----:B------:R2:W5:Y:S01]  /*2bd0*/  MUFU.EX2 R72, R3 ;  /* 0x0000000300487308 */ /* 0x0005620000000800 */
[----:B---3--:R-:W-:Y:S01]  /*2be0*/  @!P5 FMUL R33, R33, R33 ;  /* 0x000000212121d220 */ /* 0x008fe20000400000 */
[----:B------:R-:W-:-:S03]  /*2bf0*/  FSETP.GEU.AND P5, PT, R30, -126, PT ;  /* 0xc2fc00001e00780b */ /* 0x000fc60003fae000 */
[----:B-1----:R-:W-:Y:S01]  /*2c00*/  FADD R61, R36, R33 ;  /* 0x00000021243d7221 */ /* 0x002fe20000000000 */
[----:B------:R-:W-:Y:S01]  /*2c10*/  F2FP.F16.F32.PACK_AB R52, R52, R33 ;  /* 0x000000213434723e */ /* 0x000fe200000000ff */
[----:B------:R-:W-:Y:S01]  /*2c20*/  @!P6 FMUL R34, R34, 0.5 ;  /* 0x3f0000002222e820 */ /* 0x000fe20000400000 */
[----:B------:R-:W1:Y:S01]  /*2c30*/  MUFU.EX2 R43, R38 ;  /* 0x00000026002b7308 */ /* 0x000e620000000800 */
[----:B--2---:R-:W-:Y:S01]  /*2c40*/  FFMA R3, R51, UR10, -R56 ;  /* 0x0000000a33037c23 */ /* 0x004fe20008000838 */
[----:B----4-:R-:W-:Y:S01]  /*2c50*/  @!P2 FMUL R68, R68, R68 ;  /* 0x000000444444a220 */ /* 0x010fe20000400000 */
[----:B------:R-:W-:-:S04]  /*2c60*/  F2FP.F16.F32.PACK_AB R36, R23, R36 ;  /* 0x000000241724723e */ /* 0x000fc800000000ff */
[----:B------:R-:W-:Y:S01]  /*2c70*/  @!P5 FMUL R30, R30, 0.5 ;  /* 0x3f0000001e1ed820 */ /* 0x000fe20000400000 */
[----:B------:R2:W3:Y:S01]  /*2c80*/  MUFU.EX2 R76, R4 ;  /* 0x00000004004c7308 */ /* 0x0004e20000000800 */
[----:B-----5:R-:W-:Y:S01]  /*2c90*/  @!P4 FMUL R72, R72, R72 ;  /* 0x000000484848c220 */ /* 0x020fe20000400000 */
[----:B------:R-:W-:-:S06]  /*2ca0*/  FSETP.GEU.AND P4, PT, R3, -126, PT ;  /* 0xc2fc00000300780b */ /* 0x000fcc0003f8e000 */
[----:B------:R4:W5:Y:S01]  /*2cb0*/  MUFU.EX2 R39, R34 ;  /* 0x0000002200277308 */ /* 0x0009620000000800 */
[----:B--2---:R-:W-:Y:S01]  /*2cc0*/  FFMA R4, R55, UR10, -R56 ;  /* 0x0000000a37047c23 */ /* 0x004fe20008000838 */
[----:B-1----:R-:W-:Y:S01]  /*2cd0*/  @!P3 FMUL R43, R43, R43 ;  /* 0x0000002b2b2bb220 */ /* 0x002fe20000400000 */
[----:B------:R-:W-:-:S04]  /*2ce0*/  FSETP.GEU.AND P3, PT, R50, -126, PT ;  /* 0xc2fc00003200780b */ /* 0x000fc80003f6e000 */
[----:B------:R-:W-:Y:S01]  /*2cf0*/  @!P4 FMUL R3, R3, 0.5 ;  /* 0x3f0000000303c820 */ /* 0x000fe20000400000 */
[----:B------:R1:W2:Y:S01]  /*2d00*/  MUFU.EX2 R35, R30 ;  /* 0x0000001e00237308 */ /* 0x0002a20000000800 */
[----:B---3--:R-:W-:Y:S01]  /*2d10*/  @!P1 FMUL R76, R76, R76 ;  /* 0x0000004c4c4c9220 */ /* 0x008fe20000400000 */
[----:B------:R-:W-:Y:S01]  /*2d20*/  FSETP.GEU.AND P1, PT, R4, -126, PT ;  /* 0xc2fc00000400780b */ /* 0x000fe20003f2e000 */
[----:B----4-:R-:W-:-:S05]  /*2d30*/  FFMA R34, R58, UR10, -R56 ;  /* 0x0000000a3a227c23 */ /* 0x010fca0008000838 */
[----:B------:R-:W-:Y:S01]  /*2d40*/  @!P3 FMUL R50, R50, 0.5 ;  /* 0x3f0000003232b820 */ /* 0x000fe20000400000 */
[----:B-1----:R-:W-:Y:S01]  /*2d50*/  FFMA R30, R47, UR10, -R56 ;  /* 0x0000000a2f1e7c23 */ /* 0x002fe20008000838 */
[----:B-----5:R-:W-:Y:S01]  /*2d60*/  @!P6 FMUL R39, R39, R39 ;  /* 0x000000272727e220 */ /* 0x020fe20000400000 */
[----:B------:R-:W-:Y:S01]  /*2d70*/  FSETP.GEU.AND P6, PT, R46, -126, PT ;  /* 0xc2fc00002e00780b */ /* 0x000fe20003fce000 */
[----:B------:R1:W3:Y:S02]  /*2d80*/  MUFU.EX2 R58, R3 ;  /* 0x00000003003a7308 */ /* 0x0002e40000000800 */
[----:B------:R-:W-:Y:S01]  /*2d90*/  FSETP.GEU.AND P2, PT, R30, -126, PT ;  /* 0xc2fc00001e00780b */ /* 0x000fe20003f4e000 */
[----:B------:R-:W-:Y:S01]  /*2da0*/  @!P1 FMUL R4, R4, 0.5 ;  /* 0x3f00000004049820 */ /* 0x000fe20000400000 */
[----:B--2---:R-:W-:Y:S01]  /*2db0*/  @!P5 FMUL R35, R35, R35 ;  /* 0x000000232323d220 */ /* 0x004fe20000400000 */
[----:B------:R-:W-:-:S03]  /*2dc0*/  FSETP.GEU.AND P5, PT, R42, -126, PT ;  /* 0xc2fc00002a00780b */ /* 0x000fc60003fae000 */
[----:B------:R-:W2:Y:S01]  /*2dd0*/  MUFU.EX2 R55, R50 ;  /* 0x0000003200377308 */ /* 0x000ea20000000800 */
[----:B-1----:R-:W-:-:S03]  /*2de0*/  FFMA R3, R66, UR10, -R56 ;  /* 0x0000000a42037c23 */ /* 0x002fc60008000838 */
[----:B------:R-:W-:-:S03]  /*2df0*/  @!P6 FMUL R46, R46, 0.5 ;  /* 0x3f0000002e2ee820 */ /* 0x000fc60000400000 */
[----:B------:R-:W-:Y:S01]  /*2e00*/  @!P2 FMUL R30, R30, 0.5 ;  /* 0x3f0000001e1ea820 */ /* 0x000fe20000400000 */
[----:B------:R-:W1:Y:S01]  /*2e10*/  MUFU.EX2 R51, R46 ;  /* 0x0000002e00337308 */ /* 0x000e620000000800 */
[----:B---3--:R-:W-:Y:S01]  /*2e20*/  @!P4 FMUL R58, R58, R58 ;  /* 0x0000003a3a3ac220 */ /* 0x008fe20000400000 */
[----:B------:R-:W-:Y:S01]  /*2e30*/  FSETP.GEU.AND P4, PT, R63, -126, PT ;  /* 0xc2fc00003f00780b */ /* 0x000fe20003f8e000 */
[----:B------:R-:W-:-:S05]  /*2e40*/  @!P5 FMUL R42, R42, 0.5 ;  /* 0x3f0000002a2ad820 */ /* 0x000fca0000400000 */
[----:B------:R3:W4:Y:S01]  /*2e50*/  MUFU.EX2 R80, R30 ;  /* 0x0000001e00507308 */ /* 0x0007220000000800 */
[----:B--2---:R-:W-:-:S06]  /*2e60*/  @!P3 FMUL R55, R55, R55 ;  /* 0x000000373737b220 */ /* 0x004fcc0000400000 */
[----:B------:R-:W-:Y:S01]  /*2e70*/  @!P4 FMUL R63, R63, 0.5 ;  /* 0x3f0000003f3fc820 */ /* 0x000fe20000400000 */
[----:B------:R-:W2:Y:S01]  /*2e80*/  MUFU.EX2 R47, R42 ;  /* 0x0000002a002f7308 */ /* 0x000ea20000000800 */
[----:B---3--:R-:W-:Y:S01]  /*2e90*/  FFMA R30, R62, UR10, -R56 ;  /* 0x0000000a3e1e7c23 */ /* 0x008fe20008000838 */
[----:B-1----:R-:W-:Y:S01]  /*2ea0*/  @!P6 FMUL R51, R51, R51 ;  /* 0x000000333333e220 */ /* 0x002fe20000400000 */
[----:B------:R-:W-:-:S03]  /*2eb0*/  FSETP.GEU.AND P6, PT, R34, -126, PT ;  /* 0xc2fc00002200780b */ /* 0x000fc60003fce000 */
[----:B------:R-:W-:Y:S02]  /*2ec0*/  FSETP.GEU.AND P3, PT, R30, -126, PT ;  /* 0xc2fc00001e00780b */ /* 0x000fe40003f6e000 */
[----:B------:R1:W3:Y:S01]  /*2ed0*/  MUFU.EX2 R62, R4 ;  /* 0x00000004003e7308 */ /* 0x0002e20000000800 */
[----:B----4-:R-:W-:Y:S01]  /*2ee0*/  @!P2 FMUL R80, R80, R80 ;  /* 0x000000505050a220 */ /* 0x010fe20000400000 */
[----:B------:R-:W-:-:S06]  /*2ef0*/  FSETP.GEU.AND P2, PT, R59, -126, PT ;  /* 0xc2fc00003b00780b */ /* 0x000fcc0003f4e000 */
[----:B------:R-:W-:Y:S01]  /*2f00*/  @!P6 FMUL R34, R34, 0.5 ;  /* 0x3f0000002222e820 */ /* 0x000fe20000400000 */
[----:B--2---:R-:W-:Y:S01]  /*2f10*/  @!P5 FMUL R47, R47, R47 ;  /* 0x0000002f2f2fd220 */ /* 0x004fe20000400000 */
[----:B------:R-:W-:Y:S01]  /*2f20*/  FSETP.GEU.AND P5, PT, R54, -126, PT ;  /* 0xc2fc00003600780b */ /* 0x000fe20003fae000 */
[----:B------:R-:W-:Y:S01]  /*2f30*/  @!P3 FMUL R30, R30, 0.5 ;  /* 0x3f0000001e1eb820 */ /* 0x000fe20000400000 */
[----:B------:R2:W4:Y:S01]  /*2f40*/  MUFU.EX2 R84, R34 ;  /* 0x0000002200547308 */ /* 0x0005220000000800 */
[----:B-1----:R-:W-:Y:S01]  /*2f50*/  FFMA R4, R70, UR10, -R56 ;  /* 0x0000000a46047c23 */ /* 0x002fe20008000838 */
[----:B------:R-:W-:Y:S01]  /*2f60*/  F2FP.F16.F32.PACK_AB R33, R76, R47 ;  /* 0x0000002f4c21723e */ /* 0x000fe200000000ff */
[----:B------:R-:W-:Y:S01]  /*2f70*/  @!P2 FMUL R59, R59, 0.5 ;  /* 0x3f0000003b3ba820 */ /* 0x000fe20000400000 */
[----:B---3--:R-:W-:Y:S01]  /*2f80*/  @!P1 FMUL R62, R62, R62 ;  /* 0x0000003e3e3e9220 */ /* 0x008fe20000400000 */
[----:B------:R-:W-:-:S03]  /*2f90*/  FSETP.GEU.AND P1, PT, R67, -126, PT ;  /* 0xc2fc00004300780b */ /* 0x000fc60003f2e000 */
[----:B------:R1:W3:Y:S01]  /*2fa0*/  MUFU.EX2 R66, R30 ;  /* 0x0000001e00427308 */ /* 0x0002e20000000800 */
[----:B--2---:R-:W-:Y:S02]  /*2fb0*/  FFMA R34, R74, UR10, -R56 ;  /* 0x0000000a4a227c23 */ /* 0x004fe40008000838 */
[----:B------:R-:W-:-:S05]  /*2fc0*/  @!P5 FMUL R54, R54, 0.5 ;  /* 0x3f0000003636d820 */ /* 0x000fca0000400000 */
[----:B------:R-:W2:Y:S01]  /*2fd0*/  MUFU.EX2 R63, R63 ;  /* 0x0000003f003f7308 */ /* 0x000ea20000000800 */
[--C-:B-1----:R-:W-:Y:S01]  /*2fe0*/  FFMA R30, R82, UR10, -R56.reuse ;  /* 0x0000000a521e7c23 */ /* 0x102fe20008000838 */
[----:B----4-:R-:W-:Y:S01]  /*2ff0*/  @!P6 FMUL R84, R84, R84 ;  /* 0x000000545454e220 */ /* 0x010fe20000400000 */
[----:B------:R-:W-:Y:S01]  /*3000*/  @!P1 FMUL R67, R67, 0.5 ;  /* 0x3f00000043439820 */ /* 0x000fe20000400000 */
[----:B------:R-:W-:Y:S01]  /*3010*/  FSETP.GEU.AND P6, PT, R34, -126, PT ;  /* 0xc2fc00002200780b */ /* 0x000fe20003fce000 */
[----:B------:R-:W-:-:S03]  /*3020*/  FFMA R56, R87, UR10, -R56 ;  /* 0x0000000a57387c23 */ /* 0x000fc60008000838 */
[----:B------:R-:W1:Y:S01]  /*3030*/  MUFU.EX2 R57, R54 ;  /* 0x0000003600397308 */ /* 0x000e620000000800 */
[----:B---3--:R-:W-:Y:S01]  /*3040*/  @!P3 FMUL R66, R66, R66 ;  /* 0x000000424242b220 */ /* 0x008fe20000400000 */
[----:B------:R-:W-:-:S06]  /*3050*/  FSETP.GEU.AND P3, PT, R75, -126, PT ;  /* 0xc2fc00004b00780b */ /* 0x000fcc0003f6e000 */
[----:B------:R-:W3:Y:S01]  /*3060*/  MUFU.EX2 R67, R67 ;  /* 0x0000004300437308 */ /* 0x000ee20000000800 */
[----:B--2---:R-:W-:Y:S01]  /*3070*/  @!P4 FMUL R63, R63, R63 ;  /* 0x0000003f3f3fc220 */ /* 0x004fe20000400000 */
[----:B------:R-:W-:Y:S01]  /*3080*/  FSETP.GEU.AND P4, PT, R30, -126, PT ;  /* 0xc2fc00001e00780b */ /* 0x000fe20003f8e000 */
[----:B------:R-:W-:-:S04]  /*3090*/  @!P6 FMUL R34, R34, 0.5 ;  /* 0x3f0000002222e820 */ /* 0x000fc80000400000 */
[----:B------:R-:W-:Y:S01]  /*30a0*/  @!P3 FMUL R75, R75, 0.5 ;  /* 0x3f0000004b4bb820 */ /* 0x000fe20000400000 */
[----:B------:R-:W2:Y:S01]  /*30b0*/  MUFU.EX2 R59, R59 ;  /* 0x0000003b003b7308 */ /* 0x000ea20000000800 */
[----:B-1----:R-:W-:Y:S01]  /*30c0*/  @!P5 FMUL R57, R57, R57 ;  /* 0x000000393939d220 */ /* 0x002fe20000400000 */
[----:B------:R-:W-:-:S05]  /*30d0*/  FSETP.GEU.AND P5, PT, R3, -126, PT ;  /* 0xc2fc00000300780b */ /* 0x000fca0003fae000 */
[----:B------:R-:W-:Y:S01]  /*30e0*/  @!P4 FMUL R30, R30, 0.5 ;  /* 0x3f0000001e1ec820 */ /* 0x000fe20000400000 */
[----:B------:R1:W4:Y:S01]  /*30f0*/  MUFU.EX2 R82, R34 ;  /* 0x0000002200527308 */ /* 0x0003220000000800 */
[----:B---3--:R-:W-:Y:S01]  /*3100*/  @!P1 FMUL R67, R67, R67 ;  /* 0x0000004343439220 */ /* 0x008fe20000400000 */
[----:B------:R-:W-:-:S03]  /*3110*/  FSETP.GEU.AND P1, PT, R83, -126, PT ;  /* 0xc2fc00005300780b */ /* 0x000fc60003f2e000 */
[----:B------:R-:W-:Y:S02]  /*3120*/  FADD R54, R68, R67 ;  /* 0x0000004344367221 */ /* 0x000fe40000000000 */
[----:B------:R-:W-:Y:S01]  /*3130*/  @!P5 FMUL R3, R3, 0.5 ;  /* 0x3f0000000303d820 */ /* 0x000fe20000400000 */
[----:B------:R3:W5:Y:S01]  /*3140*/  MUFU.EX2 R88, R30 ;  /* 0x0000001e00587308 */ /* 0x0007620000000800 */
[----:B--2---:R-:W-:Y:S01]  /*3150*/  @!P2 FMUL R59, R59, R59 ;  /* 0x0000003b3b3ba220 */ /* 0x004fe20000400000 */
[----:B------:R-:W-:Y:S01]  /*3160*/  FSETP.GEU.AND P2, PT, R4, -126, PT ;  /* 0xc2fc00000400780b */ /* 0x000fe20003f4e000 */
[----:B-1----:R-:W-:Y:S01]  /*3170*/  FADD R34, R19, R48 ;  /* 0x0000003013227221 */ /* 0x002fe20000000000 */
[----:B------:R-:W-:-:S03]  /*3180*/  F2FP.F16.F32.PACK_AB R48, R48, R45 ;  /* 0x0000002d3030723e */ /* 0x000fc600000000ff */
[----:B------:R-:W-:Y:S01]  /*3190*/  @!P1 FMUL R83, R83, 0.5 ;  /* 0x3f00000053539820 */ /* 0x000fe20000400000 */
[----:B------:R1:W2:Y:S01]  /*31a0*/  MUFU.EX2 R70, R3 ;  /* 0x0000000300467308 */ /* 0x0002a20000000800 */
[----:B----4-:R-:W-:Y:S01]  /*31b0*/  @!P6 FMUL R82, R82, R82 ;  /* 0x000000525252e220 */ /* 0x010fe20000400000 */
[----:B------:R-:W-:Y:S01]  /*31c0*/  FSETP.GEU.AND P6, PT, R78, -126, PT ;  /* 0xc2fc00004e00780b */ /* 0x000fe20003fce000 */
[----:B---3--:R-:W-:Y:S01]  /*31d0*/  FADD R30, R32, R45 ;  /* 0x0000002d201e7221 */ /* 0x008fe20000000000 */
[----:B------:R-:W-:-:S03]  /*31e0*/  F2FP.F16.F32.PACK_AB R32, R19, R32 ;  /* 0x000000201320723e */ /* 0x000fc600000000ff */
[----:B------:R-:W-:Y:S01]  /*31f0*/  @!P2 FMUL R4, R4, 0.5 ;  /* 0x3f0000000404a820 */ /* 0x000fe20000400000 */
[----:B------:R-:W3:Y:S01]  /*3200*/  MUFU.EX2 R75, R75 ;  /* 0x0000004b004b7308 */ /* 0x000ee20000000800 */
[----:B-----5:R-:W-:Y:S01]  /*3210*/  @!P4 FMUL R88, R88, R88 ;  /* 0x000000585858c220 */ /* 0x020fe20000400000 */
[----:B------:R-:W-:Y:S01]  /*3220*/  FSETP.GEU.AND P4, PT, R86, -126, PT ;  /* 0xc2fc00005600780b */ /* 0x000fe20003f8e000 */
[----:B-1----:R-:W-:Y:S01]  /*3230*/  FADD R3, R24, R27 ;  /* 0x0000001b18037221 */ /* 0x002fe20000000000 */
[----:B------:R-:W-:Y:S01]  /*3240*/  F2FP.F16.F32.PACK_AB R24, R11, R24 ;  /* 0x000000180b18723e */ /* 0x000fe200000000ff */
[----:B------:R-:W-:Y:S02]  /*3250*/  FADD R85, R55, R88 ;  /* 0x0000005837557221 */ /* 0x000fe40000000000 */
[----:B------:R-:W-:Y:S01]  /*3260*/  @!P6 FMUL R78, R78, 0.5 ;  /* 0x3f0000004e4ee820 */ /* 0x000fe20000400000 */
[----:B------:R-:W1:Y:S01]  /*3270*/  MUFU.EX2 R83, R83 ;  /* 0x0000005300537308 */ /* 0x000e620000000800 */
[----:B--2---:R-:W-:Y:S01]  /*3280*/  @!P5 FMUL R70, R70, R70 ;  /* 0x000000464646d220 */ /* 0x004fe20000400000 */
[----:B------:R-:W-:Y:S01]  /*3290*/  FSETP.GEU.AND P5, PT, R71, -126, PT ;  /* 0xc2fc00004700780b */ /* 0x000fe20003fae000 */
[----:B------:R-:W-:Y:S01]  /*32a0*/  FADD R38, R3, R30 ;  /* 0x0000001e03267221 */ /* 0x000fe20000000000 */
[----:B------:R-:W-:Y:S01]  /*32b0*/  FADD R30, R15, R44 ;  /* 0x0000002c0f1e7221 */ /* 0x000fe20000000000 */
[----:B------:R-:W-:Y:S01]  /*32c0*/  FADD R3, R11, R40 ;  /* 0x000000280b037221 */ /* 0x000fe20000000000 */
[----:B------:R-:W-:Y:S01]  /*32d0*/  FADD R50, R39, R70 ;  /* 0x0000004627327221 */ /* 0x000fe20000000000 */
[----:B------:R-:W-:Y:S01]  /*32e0*/  @!P4 FMUL R86, R86, 0.5 ;  /* 0x3f0000005656c820 */ /* 0x000fe20000400000 */
[----:B------:R2:W4:Y:S01]  /*32f0*/  MUFU.EX2 R74, R4 ;  /* 0x00000004004a7308 */ /* 0x0005220000000800 */
[----:B---3--:R-:W-:Y:S01]  /*3300*/  @!P3 FMUL R75, R75, R75 ;  /* 0x0000004b4b4bb220 */ /* 0x008fe20000400000 */
[----:B------:R-:W-:Y:S01]  /*3310*/  FSETP.GEU.AND P3, PT, R79, -126, PT ;  /* 0xc2fc00004f00780b */ /* 0x000fe20003f6e000 */
[----:B------:R-:W-:Y:S01]  /*3320*/  FADD R73, R30, R65 ;  /* 0x000000411e497221 */ /* 0x000fe20000000000 */
[----:B------:R-:W-:Y:S01]  /*3330*/  FADD R42, R3, R34 ;  /* 0x00000022032a7221 */ /* 0x000fe20000000000 */
[----:B------:R-:W-:Y:S01]  /*3340*/  FADD R30, R17, R20 ;  /* 0x00000014111e7221 */ /* 0x000fe20000000000 */
[----:B------:R-:W-:Y:S01]  /*3350*/  FADD R65, R25, R16 ;  /* 0x0000001019417221 */ /* 0x000fe20000000000 */
[----:B------:R-:W-:Y:S01]  /*3360*/  @!P5 FMUL R71, R71, 0.5 ;  /* 0x3f0000004747d820 */ /* 0x000fe20000400000 */
[----:B------:R-:W3:Y:S01]  /*3370*/  MUFU.EX2 R78, R78 ;  /* 0x0000004e004e7308 */ /* 0x000ee20000000800 */
[----:B-1----:R-:W-:Y:S01]  /*3380*/  @!P1 FMUL R83, R83, R83 ;  /* 0x0000005353539220 */ /* 0x002fe20000400000 */
[----:B------:R-:W-:Y:S01]  /*3390*/  FSETP.GEU.AND P1, PT, R56, -126, PT ;  /* 0xc2fc00003800780b */ /* 0x000fe20003f2e000 */
[----:B--2---:R-:W-:Y:S01]  /*33a0*/  FADD R4, R28, R37 ;  /* 0x000000251c047221 */ /* 0x004fe20000000000 */
[----:B------:R-:W-:Y:S01]  /*33b0*/  FADD R3, R13, R18 ;  /* 0x000000120d037221 */ /* 0x000fe20000000000 */
[----:B------:R-:W-:Y:S01]  /*33c0*/  FADD R34, R21, R22 ;  /* 0x0000001615227221 */ /* 0x000fe20000000000 */
[----:B------:R-:W-:Y:S01]  /*33d0*/  FADD R30, R30, R65 ;  /* 0x000000411e1e7221 */ /* 0x000fe20000000000 */
[----:B------:R-:W-:Y:S01]  /*33e0*/  FADD R69, R4, R61 ;  /* 0x0000003d04457221 */ /* 0x000fe20000000000 */
[----:B------:R-:W-:Y:S01]  /*33f0*/  FADD R4, R26, R29 ;  /* 0x0000001d1a047221 */ /* 0x000fe20000000000 */
[----:B------:R-:W-:Y:S01]  /*3400*/  FADD R61, R12, R49 ;  /* 0x000000310c3d7221 */ /* 0x000fe20000000000 */
[----:B------:R-:W-:Y:S01]  /*3410*/  @!P3 FMUL R79, R79, 0.5 ;  /* 0x3f0000004f4fb820 */ /* 0x000fe20000400000 */
[----:B------:R-:W1:Y:S01]  /*3420*/  MUFU.EX2 R86, R86 ;  /* 0x0000005600567308 */ /* 0x000e620000000800 */
[----:B------:R-:W-:Y:S01]  /*3430*/  FADD R3, R3, R34 ;  /* 0x0000002203037221 */ /* 0x000fe20000000000 */
[----:B------:R-:W-:Y:S01]  /*3440*/  FADD R46, R4, R61 ;  /* 0x0000003d042e7221 */ /* 0x000fe20000000000 */
[----:B------:R-:W-:Y:S01]  /*3450*/  FADD R61, R14, R53 ;  /* 0x000000350e3d7221 */ /* 0x000fe20000000000 */
[----:B------:R-:W-:Y:S01]  /*3460*/  FADD R4, R10, R41 ;  /* 0x000000290a047221 */ /* 0x000fe20000000000 */
[----:B------:R-:W-:Y:S01]  /*3470*/  @!P1 FMUL R56, R56, 0.5 ;  /* 0x3f00000038389820 */ /* 0x000fe20000400000 */
[----:B------:R-:W-:Y:S01]  /*3480*/  FADD R65, R47, R82 ;  /* 0x000000522f417221 */ /* 0x000fe20000000000 */
[----:B------:R-:W-:Y:S01]  /*3490*/  FADD R34, R60, R59 ;  /* 0x0000003b3c227221 */ /* 0x000fe20000000000 */
[----:B------:R-:W-:Y:S01]  /*34a0*/  FADD R77, R4, R61 ;  /* 0x0000003d044d7221 */ /* 0x000fe20000000000 */
[----:B------:R-:W2:Y:S01]  /*34b0*/  MUFU.EX2 R71, R71 ;  /* 0x0000004700477308 */ /* 0x000ea20000000800 */
[----:B------:R-:W-:Y:S01]  /*34c0*/  FADD R4, R31, R84 ;  /* 0x000000541f047221 */ /* 0x000fe20000000000 */
[----:B------:R-:W-:Y:S01]  /*34d0*/  FADD R81, R76, R75 ;  /* 0x0000004b4c517221 */ /* 0x000fe20000000000 */
[----:B------:R-:W-:Y:S01]  /*34e0*/  FADD R87, R58, R83 ;  /* 0x000000533a577221 */ /* 0x000fe20000000000 */
[----:B----4-:R-:W-:Y:S01]  /*34f0*/  @!P2 FMUL R74, R74, R74 ;  /* 0x0000004a4a4aa220 */ /* 0x010fe20000400000 */
[----:B---3--:R-:W-:Y:S01]  /*3500*/  @!P6 FMUL R78, R78, R78 ;  /* 0x0000004e4e4ee220 */ /* 0x008fe20000400000 */
[----:B------:R-:W-:Y:S01]  /*3510*/  FADD R89, R4, R65 ;  /* 0x0000004104597221 */ /* 0x000fe20000000000 */
[----:B------:R-:W-:Y:S01]  /*3520*/  FADD R90, R50, R85 ;  /* 0x00000055325a7221 */ /* 0x000fe20000000000 */
[----:B------:R-:W3:Y:S01]  /*3530*/  MUFU.EX2 R79, R79 ;  /* 0x0000004f004f7308 */ /* 0x000ee20000000800 */
[----:B-1----:R-:W-:Y:S01]  /*3540*/  @!P4 FMUL R86, R86, R86 ;  /* 0x000000565656c220 */ /* 0x002fe20000400000 */
[----:B------:R-:W-:Y:S01]  /*3550*/  FADD R91, R54, R87 ;  /* 0x00000057365b7221 */ /* 0x000fe20000000000 */
[----:B------:R-:W-:Y:S01]  /*3560*/  FADD R4, R35, R66 ;  /* 0x0000004223047221 */ /* 0x000fe20000000000 */
[----:B------:R-:W-:Y:S01]  /*3570*/  FADD R65, R51, R78 ;  /* 0x0000004e33417221 */ /* 0x000fe20000000000 */
[----:B------:R-:W-:Y:S01]  /*3580*/  FADD R50, R43, R74 ;  /* 0x0000004a2b327221 */ /* 0x000fe20000000000 */
[----:B------:R-:W-:Y:S01]  /*3590*/  FADD R85, R57, R86 ;  /* 0x0000005639557221 */ /* 0x000fe20000000000 */
[----:B------:R-:W-:Y:S01]  /*35a0*/  FADD R38, R38, R69 ;  /* 0x0000004526267221 */ /* 0x000fe20000000000 */
[----:B------:R1:W4:Y:S01]  /*35b0*/  MUFU.EX2 R61, R56 ;  /* 0x00000038003d7308 */ /* 0x0003220000000800 */
[----:B--2---:R-:W-:Y:S01]  /*35c0*/  @!P5 FMUL R71, R71, R71 ;  /* 0x000000474747d220 */ /* 0x004fe20000400000 */
[----:B------:R-:W-:Y:S01]  /*35d0*/  FADD R4, R4, R65 ;  /* 0x0000004104047221 */ /* 0x000fe20000000000 */
[----:B------:R-:W-:Y:S01]  /*35e0*/  FADD R85, R50, R85 ;  /* 0x0000005532557221 */ /* 0x000fe20000000000 */
[----:B------:R-:W-:Y:S01]  /*35f0*/  FADD R42, R42, R73 ;  /* 0x000000492a2a7221 */ /* 0x000fe20000000000 */
[----:B------:R-:W-:Y:S01]  /*3600*/  FADD R54, R72, R71 ;  /* 0x0000004748367221 */ /* 0x000fe20000000000 */
[----:B------:R-:W-:Y:S01]  /*3610*/  FADD R77, R46, R77 ;  /* 0x0000004d2e4d7221 */ /* 0x000fe20000000000 */
[----:B------:R-:W-:Y:S01]  /*3620*/  FADD R3, R3, R30 ;  /* 0x0000001e03037221 */ /* 0x000fe20000000000 */
[----:B------:R-:W-:Y:S01]  /*3630*/  FADD R89, R89, R90 ;  /* 0x0000005a59597221 */ /* 0x000fe20000000000 */
[----:B---3--:R-:W-:Y:S01]  /*3640*/  @!P3 FMUL R79, R79, R79 ;  /* 0x0000004f4f4fb220 */ /* 0x008fe20000400000 */
[----:B-1----:R-:W-:Y:S01]  /*3650*/  FADD R56, R34, R81 ;  /* 0x0000005122387221 */ /* 0x002fe20000000000 */
[----:B------:R-:W-:Y:S01]  /*3660*/  FADD R34, R64, R63 ;  /* 0x0000003f40227221 */ /* 0x000fe20000000000 */
[----:B------:R-:W-:Y:S01]  /*3670*/  FADD R4, R4, R85 ;  /* 0x0000005504047221 */ /* 0x000fe20000000000 */
[----:B------:R-:W-:Y:S01]  /*3680*/  FADD R81, R80, R79 ;  /* 0x0000004f50517221 */ /* 0x000fe20000000000 */
[----:B------:R-:W-:Y:S01]  /*3690*/  FADD R56, R56, R91 ;  /* 0x0000005b38387221 */ /* 0x000fe20000000000 */
[----:B------:R-:W-:Y:S01]  /*36a0*/  FADD R38, R38, R77 ;  /* 0x0000004d26267221 */ /* 0x000fe20000000000 */
[----:B------:R-:W-:Y:S01]  /*36b0*/  FADD R3, R42, R3 ;  /* 0x000000032a037221 */ /* 0x000fe20000000000 */
[----:B----4-:R-:W-:Y:S01]  /*36c0*/  @!P1 FMUL R61, R61, R61 ;  /* 0x0000003d3d3d9220 */ /* 0x010fe20000400000 */
[----:B------:R-:W-:Y:S01]  /*36d0*/  FADD R34, R34, R81 ;  /* 0x0000005122227221 */ /* 0x000fe20000000000 */
[----:B------:R-:W-:Y:S01]  /*36e0*/  MOV R30, UR7 ;  /* 0x00000007001e7c02 */ /* 0x000fe20008000f00 */
[----:B------:R-:W-:Y:S01]  /*36f0*/  FADD R89, R89, R4 ;  /* 0x0000000459597221 */ /* 0x000fe20000000000 */
[----:B------:R-:W-:Y:S01]  /*3700*/  FADD R87, R62, R61 ;  /* 0x0000003d3e577221 */ /* 0x000fe20000000000 */
[----:B------:R-:W-:Y:S01]  /*3710*/  FADD R4, R38, R3 ;  /* 0x0000000326047221 */ /* 0x000fe20000000000 */
[----:B------:R1:W-:Y:S01]  /*3720*/  SYNCS.ARRIVE.TRANS64.A1T0 RZ, [R30+UR21], RZ ;  /* 0x000000ff1eff79a7 */ /* 0x0003e20008100015 */
[----:B------:R-:W-:Y:S01]  /*3730*/  F2FP.F16.F32.PACK_AB R38, R25, R14 ;  /* 0x0000000e1926723e */ /* 0x000fe200000000ff */
[----:B------:R-:W-:Y:S01]  /*3740*/  FADD R87, R54, R87 ;  /* 0x0000005736577221 */ /* 0x000fe20000000000 */
[----:B------:R-:W-:-:S02]  /*3750*/  F2FP.F16.F32.PACK_AB R40, R40, R27 ;  /* 0x0000001b2828723e */ /* 0x000fc400000000ff */
[----:B------:R-:W-:Y:S01]  /*3760*/  F2FP.F16.F32.PACK_AB R42, R18, R29 ;  /* 0x0000001d122a723e */ /* 0x000fe200000000ff */
[----:B------:R-:W-:Y:S01]  /*3770*/  FADD R87, R34, R87 ;  /* 0x0000005722577221 */ /* 0x000fe20000000000 */
[----:B------:R-:W-:Y:S02]  /*3780*/  F2FP.F16.F32.PACK_AB R25, R60, R31 ;  /* 0x0000001f3c19723e */ /* 0x000fe400000000ff */
[----:B------:R-:W-:Y:S01]  /*3790*/  F2FP.F16.F32.PACK_AB R27, R64, R35 ;  /* 0x00000023401b723e */ /* 0x000fe200000000ff */
[----:B------:R-:W-:Y:S01]  /*37a0*/  FADD R56, R56, R87 ;  /* 0x0000005738387221 */ /* 0x000fe20000000000 */
[----:B------:R-:W-:Y:S02]  /*37b0*/  F2FP.F16.F32.PACK_AB R44, R44, R37 ;  /* 0x000000252c2c723e */ /* 0x000fe400000000ff */
[----:B------:R-:W-:Y:S01]  /*37c0*/  F2FP.F16.F32.PACK_AB R46, R20, R41 ;  /* 0x00000029142e723e */ /* 0x000fe200000000ff */
[----:B------:R-:W-:Y:S01]  /*37d0*/  FADD R3, R89, R56 ;  /* 0x0000003859037221 */ /* 0x000fe20000000000 */
[----:B------:R-:W-:-:S02]  /*37e0*/  F2FP.F16.F32.PACK_AB R50, R22, R49 ;  /* 0x000000311632723e */ /* 0x000fc400000000ff */
[----:B------:R-:W-:Y:S02]  /*37f0*/  F2FP.F16.F32.PACK_AB R54, R16, R53 ;  /* 0x000000351036723e */ /* 0x000fe400000000ff */
[----:B------:R-:W-:Y:S02]  /*3800*/  F2FP.F16.F32.PACK_AB R29, R68, R39 ;  /* 0x00000027441d723e */ /* 0x000fe400000000ff */
[----:B------:R-:W-:Y:S02]  /*3810*/  F2FP.F16.F32.PACK_AB R31, R72, R43 ;  /* 0x0000002b481f723e */ /* 0x000fe400000000ff */
[----:B------:R-:W-:Y:S02]  /*3820*/  F2FP.F16.F32.PACK_AB R35, R80, R51 ;  /* 0x000000335023723e */ /* 0x000fe400000000ff */
[----:B------:R-:W-:Y:S02]  /*3830*/  F2FP.F16.F32.PACK_AB R26, R13, R26 ;  /* 0x0000001a0d1a723e */ /* 0x000fe400000000ff */
[----:B------:R-:W-:-:S02]  /*3840*/  F2FP.F16.F32.PACK_AB R28, R15, R28 ;  /* 0x0000001c0f1c723e */ /* 0x000fc400000000ff */
[----:B-1----:R-:W-:Y:S02]  /*3850*/  F2FP.F16.F32.PACK_AB R30, R17, R10 ;  /* 0x0000000a111e723e */ /* 0x002fe400000000ff */
[----:B------:R-:W-:Y:S02]  /*3860*/  F2FP.F16.F32.PACK_AB R34, R21, R12 ;  /* 0x0000000c1522723e */ /* 0x000fe400000000ff */
[----:B------:R-:W-:Y:S02]  /*3870*/  F2FP.F16.F32.PACK_AB R37, R58, R55 ;  /* 0x000000373a25723e */ /* 0x000fe400000000ff */
[----:B------:R-:W-:Y:S02]  /*3880*/  F2FP.F16.F32.PACK_AB R39, R62, R57 ;  /* 0x000000393e27723e */ /* 0x000fe400000000ff */
[----:B------:R-:W-:Y:S02]  /*3890*/  F2FP.F16.F32.PACK_AB R41, R59, R84 ;  /* 0x000000543b29723e */ /* 0x000fe400000000ff */
[----:B------:R-:W-:-:S02]  /*38a0*/  F2FP.F16.F32.PACK_AB R43, R63, R66 ;  /* 0x000000423f2b723e */ /* 0x000fc400000000ff */
[----:B------:R-:W-:Y:S02]  /*38b0*/  F2FP.F16.F32.PACK_AB R45, R67, R70 ;  /* 0x00000046432d723e */ /* 0x000fe400000000ff */
[----:B------:R-:W-:Y:S02]  /*38c0*/  F2FP.F16.F32.PACK_AB R47, R71, R74 ;  /* 0x0000004a472f723e */ /* 0x000fe400000000ff */
[----:B------:R-:W-:Y:S02]  /*38d0*/  F2FP.F16.F32.PACK_AB R49, R75, R82 ;  /* 0x000000524b31723e */ /* 0x000fe400000000ff */
[----:B------:R-:W-:Y:S02]  /*38e0*/  F2FP.F16.F32.PACK_AB R51, R79, R78 ;  /* 0x0000004e4f33723e */ /* 0x000fe400000000ff */
[----:B------:R-:W-:Y:S01]  /*38f0*/  F2FP.F16.F32.PACK_AB R53, R83, R88 ;  /* 0x000000585335723e */ /* 0x000fe200000000ff */
[----:B------:R-:W-:Y:S06]  /*3900*/  @!P0 BRA `(.L_x_19) ;  /* 0x0000000000048947 */ /* 0x000fec0003800000 */
[----:B------:R-:W-:Y:S01]  /*3910*/  BPT.TRAP 0x1 ;  /* 0x000000040000795c */ /* 0x000fe20000300000 */
.L_x_19:
[----:B------:R-:W1:Y:S02]  /*3920*/  SYNCS.PHASECHK.TRANS64.TRYWAIT P1, [UR38+0x12008], R9 ;  /* 0x01200809ff0075a7 */ /* 0x000e640008020166 */
[----:B-1----:R-:W-:Y:S05]  /*3930*/  @!P1 BRA `(.L_x_20) ;  /* 0x0000009400f09947 */ /* 0x002fea0003800000 */
.L_x_106:
[----:B------:R-:W-:Y:S01]  /*3940*/  UIADD3 UR10, UR4, 0x300, URZ ;  /* 0x00000300040a7890 */ /* 0x000fe2000fffe03f */
[----:B------:R-:W-:Y:S01]  /*3950*/  WARPGROUP.ARRIVE ;  /* 0x00000000000079c5 */ /* 0x000fe20000000000 */
[----:B------:R-:W-:Y:S01]  /*3960*/  UMOV UR11, 0xc0000010 ;  /* 0xc0000010000b7882 */ /* 0x000fe20000000000 */
[----:B------:R-:W-:Y:S01]  /*3970*/  UIADD3 UR14, UR4, 0x400, URZ ;  /* 0x00000400040e7890 */ /* 0x000fe2000fffe03f */
[----:B------:R-:W-:Y:S01]  /*3980*/  F2FP.F16.F32.PACK_AB R55, R61, R86 ;  /* 0x000000563d37723e */ /* 0x000fe200000000ff */
[----:B------:R-:W-:Y:S01]  /*3990*/  UMOV UR15, 0xc0000010 ;  /* 0xc0000010000f7882 */ /* 0x000fe20000000000 */
[----:B------:R-:W-:Y:S01]  /*39a0*/  UIADD3 UR18, UR4, 0x500, URZ ;  /* 0x0000050004127890 */ /* 0x000fe2000fffe03f */
[----:B------:R-:W-:Y:S02]  /*39b0*/  UMOV UR19, 0xc0000010 ;  /* 0xc000001000137882 */ /* 0x000fe40000000000 */
[----:B------:R-:W-:Y:S01]  /*39c0*/  HGMMA.64x16x16.F32 R104, R24, gdesc[UR8].tnspB, RZ, !UPT, gsb0 ;  /* 0x4020000818687df0 */ /* 0x000fe2000c0008ff */
[----:B------:R-:W-:Y:S01]  /*39d0*/  UIADD3 UR10, UR4, 0x320, URZ ;  /* 0x00000320040a7890 */ /* 0x000fe2000fffe03f */
[----:B------:R-:W-:Y:S01]  /*39e0*/  UMOV UR11, 0xc0000010 ;  /* 0xc0000010000b7882 */ /* 0x000fe20000000000 */
[----:B------:R-:W-:-:S02]  /*39f0*/  WARPGROUP.DEPBAR.LE gsb0, 0x0 ;  /* 0x00008000000079c5 */ /* 0x000fc40000010000 */
[----:B------:R-:W-:-:S06]  /*3a00*/  WARPGROUP.ARRIVE ;  /* 0x00000000000079c5 */ /* 0x000fcc0000000000 */
[----:B------:R-:W-:Y:S01]  /*3a10*/  HGMMA.64x16x16.F32 R96, R24, gdesc[UR12].tnspB, RZ, !UPT, gsb0 ;  /* 0x4020000c18607df0 */ /* 0x000fe2000c0008ff */
[----:B------:R-:W-:Y:S01]  /*3a20*/  UIADD3 UR14, UR4, 0x420, URZ ;  /* 0x00000420040e7890 */ /* 0x000fe2000fffe03f */
[----:B------:R-:W-:Y:S01]  /*3a30*/  UMOV UR15, 0xc0000010 ;  /* 0xc0000010000f7882 */ /* 0x000fe20000000000 */
[----:B------:R-:W-:Y:S02]  /*3a40*/  WARPGROUP.DEPBAR.LE gsb0, 0x0 ;  /* 0x00008000000079c5 */ /* 0x000fe40000010000 */
[----:B------:R-:W-:-:S06]  /*3a50*/  WARPGROUP.ARRIVE ;  /* 0x00000000000079c5 */ /* 0x000fcc0000000000 */
[----:B------:R-:W-:Y:S01]  /*3a60*/  HGMMA.64x16x16.F32 R88, R24, gdesc[UR16].tnspB, RZ, !UPT, gsb0 ;  /* 0x4020001018587df0 */ /* 0x000fe2000c0008ff */
[----:B------:R-:W-:Y:S01]  /*3a70*/  UIADD3 UR18, UR4, 0x520, URZ ;  /* 0x0000052004127890 */ /* 0x000fe2000fffe03f */
[----:B------:R-:W-:Y:S01]  /*3a80*/  UMOV UR19, 0xc0000010 ;  /* 0xc000001000137882 */ /* 0x000fe20000000000 */
[----:B------:R-:W-:Y:S02]  /*3a90*/  WARPGROUP.DEPBAR.LE gsb0, 0x0 ;  /* 0x00008000000079c5 */ /* 0x000fe40000010000 */
[----:B------:R-:W-:-:S06]  /*3aa0*/  WARPGROUP.ARRIVE ;  /* 0x00000000000079c5 */ /* 0x000fcc0000000000 */
[----:B------:R-:W-:Y:S01]  /*3ab0*/  HGMMA.64x16x16.F32 R104, R28, gdesc[UR8].tnspB, R104, gsb0 ;  /* 0x402000081c687df0 */ /* 0x000fe20008000868 */
        /* <DEDUP_REMOVED lines=89> */
[----:B------:R-:W-:Y:S03]  /*4050*/  HGMMA.64x16x16.F32 R104, R52, gdesc[UR8].tnspB, R104, gsb0 ;  /* 0x4020000834687df0 */ /* 0x000fe60008000868 */
[----:B------:R-:W-:Y:S02]  /*4060*/  WARPGROUP.DEPBAR.LE gsb0, 0x0 ;  /* 0x00008000000079c5 */ /* 0x000fe40000010000 */
[----:B------:R-:W-:-:S06]  /*4070*/  WARPGROUP.ARRIVE ;  /* 0x00000000000079c5 */ /* 0x000fcc0000000000 */
[----:B------:R-:W-:Y:S03]  /*4080*/  HGMMA.64x16x16.F32 R96, R52, gdesc[UR12].tnspB, R96, gsb0 ;  /* 0x4020000c34607df0 */ /* 0x000fe60008000860 */
[----:B------:R-:W-:Y:S02]  /*4090*/  WARPGROUP.DEPBAR.LE gsb0, 0x0 ;  /* 0x00008000000079c5 */ /* 0x000fe40000010000 */
[----:B------:R-:W-:-:S06]  /*40a0*/  WARPGROUP.ARRIVE ;  /* 0x00000000000079c5 */ /* 0x000fcc0000000000 */
[----:B------:R-:W-:Y:S03]  /*40b0*/  HGMMA.64x16x16.F32 R88, R52, gdesc[UR16].tnspB, R88, gsb0 ;  /* 0x4020001034587df0 */ /* 0x000fe60008000858 */
[----:B------:R-:W-:Y:S02]  /*40c0*/  WARPGROUP.DEPBAR.LE gsb0, 0x0 ;  /* 0x00008000000079c5 */ /* 0x000fe40000010000 */
[----:B------:R-:W-:Y:S05]  /*40d0*/  @!P0 BRA `(.L_x_21) ;  /* 0x0000000000048947 */ /* 0x000fea0003800000 */
[----:B------:R-:W-:Y:S01]  /*40e0*/  BPT.TRAP 0x1 ;  /* 0x000000040000795c */ /* 0x000fe20000300000 */
.L_x_21:
[----:B------:R-:W-:Y:S01]  /*40f0*/  UISETP.GT.U32.AND UP0, UPT, UR5, 0x1, UPT ;  /* 0x000000010500788c */ /* 0x000fe2000bf04070 */
[----:B-1----:R-:W-:Y:S01]  /*4100*/  IMAD.MOV.U32 R9, RZ, RZ, RZ ;  /* 0x000000ffff097224 */ /* 0x002fe200078e00ff */
[----:B------:R-:W-:-:S04]  /*4110*/  UIADD3 UR7, UR38, 0x12028, URZ ;  /* 0x0001202826077890 */ /* 0x000fc8000fffe03f */
[----:B------:R-:W-:Y:S01]  /*4120*/  PLOP3.LUT P1, PT, PT, PT, UP0, 0x80, 0x0 ;  /* 0x000000000000781c */ /* 0x000fe20003f2f008 */
[----:B------:R-:W-:-:S09]  /*4130*/  UPRMT UR7, URZ, 0x654, UR7 ;  /* 0x000006543f077896 */ /* 0x000fd20008000007 */
[----:B------:R-:W-:Y:S03]  /*4140*/  SYNCS.ARRIVE.TRANS64.RED.A1T0 RZ, [UR7], RZ ;  /* 0x000000ffffff79a7 */ /* 0x000fe60008100407 */
[----:B------:R-:W-:Y:S05]  /*4150*/  @P1 BRA `(.L_x_22) ;  /* 0x0000000000041947 */ /* 0x000fea0003800000 */
[----:B------:R-:W-:Y:S01]  /*4160*/  BPT.TRAP 0x1 ;  /* 0x000000040000795c */ /* 0x000fe20000300000 */
.L_x_22:
[C---:B------:R-:W-:Y:S01]  /*4170*/  ISETP.GE.AND P2, PT, R8.reuse, 0x3, PT ;  /* 0x000000030800780c */ /* 0x040fe20003f46270 */
[----:B------:R-:W-:Y:S01]  /*4180*/  UMOV UR5, 0x1 ;  /* 0x0000000100057882 */ /* 0x000fe20000000000 */
[----:B------:R-:W-:Y:S01]  /*4190*/  UMOV UR7, 0x2 ;  /* 0x0000000200077882 */ /* 0x000fe20000000000 */
[----:B------:R-:W-:Y:S01]  /*41a0*/  VIADD R7, R7, 0x80 ;  /* 0x0000008007077836 */ /* 0x000fe20000000000 */
[----:B------:R-:W-:-:S09]  /*41b0*/  IADD3 R8, R8, -0x1, RZ ;  /* 0xffffffff08087810 */ /* 0x000fd20007ffe0ff */
[----:B------:R-:W-:Y:S05]  /*41c0*/  @!P2 BRA `(.L_x_23) ;  /* 0x0000002c0054a947 */ /* 0x000fea0003800000 */
[----:B------:R-:W-:Y:S01]  /*41d0*/  IMAD.MOV.U32 R13, RZ, RZ, R5 ;  /* 0x000000ffff0d7224 */ /* 0x000fe200078e0005 */
[----:B------:R-:W-:Y:S01]  /*41e0*/  MOV R9, RZ ;  /* 0x000000ff00097202 */ /* 0x000fe20000000f00 */
[----:B------:R-:W-:Y:S01]  /*41f0*/  IMAD.MOV.U32 R11, RZ, RZ, R6 ;  /* 0x000000ffff0b7224 */ /* 0x000fe200078e0006 */
[----:B------:R-:W-:Y:S01]  /*4200*/  UMOV UR7, 0x2 ;  /* 0x0000000200077882 */ /* 0x000fe20000000000 */
[----:B------:R-:W-:Y:S01]  /*4210*/  UMOV UR5, 0x1 ;  /* 0x0000000100057882 */ /* 0x000fe20000000000 */
[----:B------:R-:W-:-:S05]  /*4220*/  ULDC UR21, c[0x0][0x604] ;  /* 0x0001810000157ab9 */ /* 0x000fca0000000800 */
.L_x_34:
[----:B------:R-:W-:Y:S05]  /*4230*/  @!P0 BRA `(.L_x_24) ;  /* 0x0000000000048947 */ /* 0x000fea0003800000 */
[----:B------:R-:W-:Y:S01]  /*4240*/  BPT.TRAP 0x1 ;  /* 0x000000040000795c */ /* 0x000fe20000300000 */
.L_x_24:
[----:B------:R-:W-:Y:S01]  /*4250*/  ULEA UR10, UR7, UR38, 0x3 ;  /* 0x00000026070a7291 */ /* 0x000fe2000f8e183f */
[----:B------:R-:W-:-:S08]  /*4260*/  SHF.L.U32 R5, R9, 0x1f, RZ ;  /* 0x0000001f09057819 */ /* 0x000fd000000006ff */
[----:B------:R-:W1:Y:S02]  /*4270*/  SYNCS.PHASECHK.TRANS64.TRYWAIT P2, [UR10+0x12000], R5 ;  /* 0x01200005ff0075a7 */ /* 0x000e64000804014a */
[----:B-1----:R-:W-:Y:S05]  /*4280*/  @!P2 BRA `(.L_x_25) ;  /* 0x0000008c00b4a947 */ /* 0x002fea0003800000 */
.L_x_107:
[----:B------:R-:W-:Y:S01]  /*4290*/  UIMAD UR10, UR7, 0x300, UR6 ;  /* 0x00000300070a78a4 */ /* 0x000fe2000f8e0206 */
[----:B------:R-:W-:Y:S01]  /*42a0*/  WARPGROUP.ARRIVE ;  /* 0x00000000000079c5 */ /* 0x000fe20000000000 */
[----:B------:R-:W-:Y:S01]  /*42b0*/  UMOV UR11, 0xc0000010 ;  /* 0xc0000010000b7882 */ /* 0x000fe20000000000 */
[----:B------:R-:W-:Y:S01]  /*42c0*/  UMOV UR15, 0xc0000010 ;  /* 0xc0000010000f7882 */ /* 0x000fe20000000000 */
[----:B------:R-:W-:Y:S02]  /*42d0*/  UIADD3 UR14, UR10, 0x100, URZ ;  /* 0x000001000a0e7890 */ /* 0x000fe4000fffe03f */
[----:B------:R-:W-:Y:S01]  /*42e0*/  UIADD3 UR18, UR10, 0x200, URZ ;  /* 0x000002000a127890 */ /* 0x000fe2000fffe03f */
[----:B------:R-:W-:Y:S02]  /*42f0*/  UMOV UR19, 0xc0000010 ;  /* 0xc000001000137882 */ /* 0x000fe40000000000 */
[----:B------:R-:W-:Y:S01]  /*4300*/  HGMMA.64x128x16.F32 R24, gdesc[UR8], RZ, !UPT, gsb0 ;  /* 0x01e00000081879f0 */ /* 0x000fe2000c0008ff */
[----:B------:R-:W-:-:S04]  /*4310*/  UIADD3 UR7, UR7, 0x1, URZ ;  /* 0x0000000107077890 */ /* 0x000fc8000fffe03f */
[----:B------:R-:W-:-:S04]  /*4320*/  UISETP.NE.AND UP0, UPT, UR7, 0x5, UPT ;  /* 0x000000050700788c */ /* 0x000fc8000bf05270 */
[----:B------:R-:W-:Y:S02]  /*4330*/  USEL UR10, URZ, 0x1, UP0 ;  /* 0x000000013f0a7887 */ /* 0x000fe40008000000 */
[----:B------:R-:W-:-:S04]  /*4340*/  USEL UR7, UR7, URZ, UP0 ;  /* 0x0000003f07077287 */ /* 0x000fc80008000000 */
[----:B------:R-:W-:Y:S01]  /*4350*/  LOP3.LUT R9, R9, UR10, RZ, 0x3c, !PT ;  /* 0x0000000a09097c12 */ /* 0x000fe2000f8e3cff */
[----:B------:R-:W-:Y:S02]  /*4360*/  WARPGROUP.DEPBAR.LE gsb0, 0x0 ;  /* 0x00008000000079c5 */ /* 0x000fe40000010000 */
[----:B------:R-:W-:-:S06]  /*4370*/  WARPGROUP.ARRIVE ;  /* 0x00000000000079c5 */ /* 0x000fcc0000000000 */
[----:B------:R-:W-:Y:S03]  /*4380*/  HGMMA.64x128x16.F32 R24, gdesc[UR12], R24, gsb0 ;  /* 0x01e000000c1879f0 */ /* 0x000fe60008000818 */
[----:B------:R-:W-:Y:S02]  /*4390*/  WARPGROUP.DEPBAR.LE gsb0, 0x0 ;  /* 0x00008000000079c5 */ /* 0x000fe40000010000 */
[----:B------:R-:W-:-:S07]  /*43a0*/  WARPGROUP.ARRIVE ;  /* 0x00000000000079c5 */ /* 0x000fce0000000000 */
[----:B------:R-:W-:Y:S03]  /*43b0*/  HGMMA.64x128x16.F32 R24, gdesc[UR16], R24, gsb0 ;  /* 0x01e00000101879f0 */ /* 0x000fe60008000818 */
[----:B------:R-:W-:Y:S02]  /*43c0*/  WARPGROUP.DEPBAR.LE gsb0, 0x0 ;  /* 0x00008000000079c5 */ /* 0x000fe40000010000 */
[----:B------:R-:W-:Y:S05]  /*43d0*/  @!P0 BRA `(.L_x_26) ;  /* 0x0000000000048947 */ /* 0x000fea0003800000 */
[----:B------:R-:W-:Y:S01]  /*43e0*/  BPT.TRAP 0x1 ;  /* 0x000000040000795c */ /* 0x000fe20000300000 */
.L_x_26:
[----:B-1----:R-:W-:Y:S01]  /*43f0*/  FMNMX R6, R24, R13, !PT ;  /* 0x0000000d18067209 */ /* 0x002fe20007800000 */
[----:B------:R-:W-:Y:S01]  /*4400*/  ULEA UR10, UR7, UR38, 0x3 ;  /* 0x00000026070a7291 */ /* 0x000fe2000f8e183f */
[----:B------:R-:W-:Y:S02]  /*4410*/  FMNMX R12, R26, R11, !PT ;  /* 0x0000000b1a0c7209 */ /* 0x000fe40007800000 */
[----:B------:R-:W-:Y:S02]  /*4420*/  FMNMX R5, R25, R6, !PT ;  /* 0x0000000619057209 */ /* 0x000fe40007800000 */
[----:B------:R-:W-:Y:S02]  /*4430*/  FMNMX R15, R27, R12, !PT ;  /* 0x0000000c1b0f7209 */ /* 0x000fe40007800000 */
[----:B------:R-:W-:Y:S02]  /*4440*/  FMNMX R6, R28, R5, !PT ;  /* 0x000000051c067209 */ /* 0x000fe40007800000 */
[----:B------:R-:W-:-:S02]  /*4450*/  FMNMX R12, R30, R15, !PT ;  /* 0x0000000f1e0c7209 */ /* 0x000fc40007800000 */
[----:B------:R-:W-:Y:S02]  /*4460*/  FMNMX R5, R29, R6, !PT ;  /* 0x000000061d057209 */ /* 0x000fe40007800000 */
[----:B------:R-:W-:Y:S02]  /*4470*/  FMNMX R17, R31, R12, !PT ;  /* 0x0000000c1f117209 */ /* 0x000fe40007800000 */
[----:B------:R-:W-:-:S04]  /*4480*/  FMNMX R6, R32, R5, !PT ;  /* 0x0000000520067209 */ /* 0x000fc80007800000 */
        /* <DEDUP_REMOVED lines=26> */
[----:B------:R-:W-:-:S05]  /*4630*/  FMNMX R6, R85, R6, !PT ;  /* 0x0000000655067209 */ /* 0x000fca0007800000 */
[----:B------:R-:W1:Y:S02]  /*4640*/  SHFL.BFLY PT, R5, R6, 0x1, 0x1f ;  /* 0x0c201f0006057f89 */ /* 0x000e6400000e0000 */
[----:B-1----:R-:W-:Y:S02]  /*4650*/  FMNMX R10, R6, R5, !PT ;  /* 0x00000005060a7209 */ /* 0x002fe40007800000 */
[----:B------:R-:W-:-:S03]  /*4660*/  FMNMX R6, R34, R17, !PT ;  /* 0x0000001122067209 */ /* 0x000fc60007800000 */
[----:B------:R-:W1:Y:S01]  /*4670*/  SHFL.BFLY PT, R5, R10, 0x2, 0x1f ;  /* 0x0c401f000a057f89 */ /* 0x000e6200000e0000 */
[----:B------:R-:W-:-:S04]  /*4680*/  FMNMX R19, R35, R6, !PT ;  /* 0x0000000623137209 */ /* 0x000fc80007800000 */
[----:B------:R-:W-:-:S04]  /*4690*/  FMNMX R6, R38, R19, !PT ;  /* 0x0000001326067209 */ /* 0x000fc80007800000 */
[----:B------:R-:W-:-:S04]  /*46a0*/  FMNMX R19, R39, R6, !PT ;  /* 0x0000000627137209 */ /* 0x000fc80007800000 */
[----:B------:R-:W-:-:S04]  /*46b0*/  FMNMX R6, R42, R19, !PT ;  /* 0x000000132a067209 */ /* 0x000fc80007800000 */
[----:B------:R-:W-:-:S04]  /*46c0*/  FMNMX R21, R43, R6, !PT ;  /* 0x000000062b157209 */ /* 0x000fc80007800000 */
[----:B------:R-:W-:Y:S02]  /*46d0*/  FMNMX R6, R46, R21, !PT ;  /* 0x000000152e067209 */ /* 0x000fe40007800000 */
[----:B-1----:R-:W-:Y:S02]  /*46e0*/  FMNMX R5, R10, R5, !PT ;  /* 0x000000050a057209 */ /* 0x002fe40007800000 */
[----:B------:R-:W-:Y:S02]  /*46f0*/  FMNMX R23, R47, R6, !PT ;  /* 0x000000062f177209 */ /* 0x000fe40007800000 */
[C---:B------:R-:W-:Y:S02]  /*4700*/  FSETP.NEU.AND P2, PT, R5.reuse, -INF , PT ;  /* 0xff8000000500780b */ /* 0x040fe40003f4d000 */
[----:B------:R-:W-:Y:S02]  /*4710*/  FMNMX R6, R50, R23, !PT ;  /* 0x0000001732067209 */ /* 0x000fe40007800000 */
[----:B------:R-:W-:-:S02]  /*4720*/  FSEL R16, R5, RZ, P2 ;  /* 0x000000ff05107208 */ /* 0x000fc40001000000 */
[----:B------:R-:W-:-:S03]  /*4730*/  FMNMX R23, R51, R6, !PT ;  /* 0x0000000633177209 */ /* 0x000fc60007800000 */
[----:B------:R-:W-:Y:S01]  /*4740*/  FMUL R112, R16, UR21 ;  /* 0x0000001510707c20 */ /* 0x000fe20008400000 */
[----:B------:R-:W-:Y:S01]  /*4750*/  FMNMX R6, R54, R23, !PT ;  /* 0x0000001736067209 */ /* 0x000fe20007800000 */
[----:B------:R-:W-:Y:S02]  /*4760*/  FADD R16, -R16, R13 ;  /* 0x0000000d10107221 */ /* 0x000fe40000000100 */
[--C-:B------:R-:W-:Y:S01]  /*4770*/  FFMA R24, R24, UR21, -R112.reuse ;  /* 0x0000001518187c23 */ /* 0x100fe20008000870 */
[--C-:B------:R-:W-:Y:S01]  /*4780*/  FFMA R15, R25, UR21, -R112.reuse ;  /* 0x00000015190f7c23 */ /* 0x100fe20008000870 */
[--C-:B------:R-:W-:Y:S01]  /*4790*/  FFMA R19, R33, UR21, -R112.reuse ;  /* 0x0000001521137c23 */ /* 0x100fe20008000870 */
[--C-:B------:R-:W-:Y:S01]  /*47a0*/  FFMA R10, R28, UR21, -R112.reuse ;  /* 0x000000151c0a7c23 */ /* 0x100fe20008000870 */
[--C-:B------:R-:W-:Y:S01]  /*47b0*/  FFMA R17, R29, UR21, -R112.reuse ;  /* 0x000000151d117c23 */ /* 0x100fe20008000870 */
[----:B------:R-:W-:Y:S01]  /*47c0*/  FSETP.GEU.AND P6, PT, R24, -126, PT ;  /* 0xc2fc00001800780b */ /* 0x000fe20003fce000 */
        /* <DEDUP_REMOVED lines=9> */
[--C-:B------:R-:W-:Y:S01]  /*4860*/  FFMA R23, R41, UR21, -R112.reuse ;  /* 0x0000001529177c23 */ /* 0x100fe20008000870 */
[--C-:B------:R-:W-:Y:S01]  /*4870*/  FFMA R37, R45, UR21, -R112.reuse ;  /* 0x000000152d257c23 */ /* 0x100fe20008000870 */
[--C-:B------:R-:W-:Y:S01]  /*4880*/  FFMA R45, R53, UR21, -R112.reuse ;  /* 0x00000015352d7c23 */ /* 0x100fe20008000870 */
[----:B------:R-:W-:Y:S01]  /*4890*/  @!P6 FMUL R24, R24, 0.5 ;  /* 0x3f0000001818e820 */ /* 0x000fe20000400000 */
[--C-:B------:R-:W-:Y:S01]  /*48a0*/  FFMA R20, R48, UR21, -R112.reuse ;  /* 0x0000001530147c23 */ /* 0x100fe20008000870 */
[----:B------:R-:W-:Y:S01]  /*48b0*/  @!P3 FMUL R15, R15, 0.5 ;  /* 0x3f0000000f0fb820 */ /* 0x000fe20000400000 */
[--C-:B------:R-:W-:Y:S01]  /*48c0*/  FFMA R41, R49, UR21, -R112.reuse ;  /* 0x0000001531297c23 */ /* 0x100fe20008000870 */
[----:B------:R-:W-:Y:S01]  /*48d0*/  @!P4 FMUL R10, R10, 0.5 ;  /* 0x3f0000000a0ac820 */ /* 0x000fe20000400000 */
[----:B------:R-:W-:Y:S01]  /*48e0*/  FMNMX R25, R55, R6, !PT ;  /* 0x0000000637197209 */ /* 0x000fe20007800000 */
[----:B------:R-:W1:Y:S01]  /*48f0*/  MUFU.EX2 R24, R24 ;  /* 0x0000001800187308 */ /* 0x000e620000000800 */
[----:B------:R-:W-:Y:S01]  /*4900*/  @!P5 FMUL R17, R17, 0.5 ;  /* 0x3f0000001111d820 */ /* 0x000fe20000400000 */
[----:B------:R-:W-:Y:S01]  /*4910*/  @!P2 FMUL R28, R28, 0.5 ;  /* 0x3f0000001c1ca820 */ /* 0x000fe20000400000 */
[----:B------:R-:W-:Y:S01]  /*4920*/  FMNMX R6, R58, R25, !PT ;  /* 0x000000193a067209 */ /* 0x000fe20007800000 */
[--C-:B------:R-:W-:Y:S01]  /*4930*/  FFMA R22, R52, UR21, -R112.reuse ;  /* 0x0000001534167c23 */ /* 0x100fe20008000870 */
[--C-:B------:R-:W-:Y:S01]  /*4940*/  FFMA R49, R56, UR21, -R112.reuse ;  /* 0x0000001538317c23 */ /* 0x100fe20008000870 */
[--C-:B------:R-:W-:Y:S01]  /*4950*/  FFMA R40, R57, UR21, -R112.reuse ;  /* 0x0000001539287c23 */ /* 0x100fe20008000870 */
[----:B------:R-:W-:Y:S01]  /*4960*/  FMNMX R25, R59, R6, !PT ;  /* 0x000000063b197209 */ /* 0x000fe20007800000 */
[----:B------:R-:W2:Y:S01]  /*4970*/  MUFU.EX2 R15, R15 ;  /* 0x0000000f000f7308 */ /* 0x000ea20000000800 */
[--C-:B------:R-:W-:Y:S01]  /*4980*/  FFMA R57, R64, UR21, -R112.reuse ;  /* 0x0000001540397c23 */ /* 0x100fe20008000870 */
[--C-:B------:R-:W-:Y:S01]  /*4990*/  FFMA R53, R60, UR21, -R112.reuse ;  /* 0x000000153c357c23 */ /* 0x100fe20008000870 */
[----:B------:R-:W-:Y:S01]  /*49a0*/  FMNMX R6, R62, R25, !PT ;  /* 0x000000193e067209 */ /* 0x000fe20007800000 */
[--C-:B------:R-:W-:Y:S01]  /*49b0*/  FFMA R44, R61, UR21, -R112.reuse ;  /* 0x000000153d2c7c23 */ /* 0x100fe20008000870 */
[--C-:B------:R-:W-:Y:S01]  /*49c0*/  FFMA R48, R65, UR21, -R112.reuse ;  /* 0x0000001541307c23 */ /* 0x100fe20008000870 */
[--C-:B------:R-:W-:Y:S01]  /*49d0*/  FFMA R56, R73, UR21, -R112.reuse ;  /* 0x0000001549387c23 */ /* 0x100fe20008000870 */
        /* <DEDUP_REMOVED lines=9> */
[----:B------:R-:W1:Y:S01]  /*4a70*/  MUFU.EX2 R17, R17 ;  /* 0x0000001100117308 */ /* 0x000e620000000800 */
[----:B--2---:R-:W-:Y:S01]  /*4a80*/  @!P3 FMUL R15, R15, R15 ;  /* 0x0000000f0f0fb220 */ /* 0x004fe20000400000 */
[----:B------:R-:W-:Y:S01]  /*4a90*/  FSETP.GEU.AND P3, PT, R12, -126, PT ;  /* 0xc2fc00000c00780b */ /* 0x000fe20003f6e000 */
[--C-:B------:R-:W-:Y:S01]  /*4aa0*/  FFMA R64, R81, UR21, -R112.reuse ;  /* 0x0000001551407c23 */ /* 0x100fe20008000870 */
[----:B------:R-:W-:Y:S01]  /*4ab0*/  FMNMX R25, R67, R6, !PT ;  /* 0x0000000643197209 */ /* 0x000fe20007800000 */
[--C-:B------:R-:W-:Y:S01]  /*4ac0*/  FFMA R60, R77, UR21, -R112.reuse ;  /* 0x000000154d3c7c23 */ /* 0x100fe20008000870 */
[--C-:B------:R-:W-:Y:S01]  /*4ad0*/  FFMA R73, R80, UR21, -R112.reuse ;  /* 0x0000001550497c23 */ /* 0x100fe20008000870 */
[----:B------:R-:W-:Y:S01]  /*4ae0*/  @!P6 FMUL R19, R19, 0.5 ;  /* 0x3f0000001313e820 */ /* 0x000fe20000400000 */
[----:B------:R-:W2:Y:S01]  /*4af0*/  MUFU.EX2 R28, R28 ;  /* 0x0000001c001c7308 */ /* 0x000ea20000000800 */
[----:B---3--:R-:W-:Y:S01]  /*4b00*/  @!P4 FMUL R10, R10, R10 ;  /* 0x0000000a0a0ac220 */ /* 0x008fe20000400000 */
[----:B------:R-:W-:Y:S01]  /*4b10*/  FSETP.GEU.AND P4, PT, R21, -126, PT ;  /* 0xc2fc00001500780b */ /* 0x000fe20003f8e000 */
[--C-:B------:R-:W-:Y:S01]  /*4b20*/  FFMA R68, R85, UR21, -R112.reuse ;  /* 0x0000001555447c23 */ /* 0x100fe20008000870 */
[----:B------:R-:W-:Y:S01]  /*4b30*/  FMNMX R6, R70, R25, !PT ;  /* 0x0000001946067209 */ /* 0x000fe20007800000 */
[----:B------:R-:W-:Y:S01]  /*4b40*/  FFMA R77, R84, UR21, -R112 ;  /* 0x00000015544d7c23 */ /* 0x000fe20008000870 */
[----:B------:R-:W-:Y:S01]  /*4b50*/  FMUL R16, R16, UR21 ;  /* 0x0000001510107c20 */ /* 0x000fe20008400000 */
[----:B------:R-:W-:Y:S01]  /*4b60*/  @!P3 FMUL R12, R12, 0.5 ;  /* 0x3f0000000c0cb820 */ /* 0x000fe20000400000 */
[----:B------:R-:W3:Y:S01]  /*4b70*/  MUFU.EX2 R19, R19 ;  /* 0x0000001300137308 */ /* 0x000ee20000000800 */
[----:B-1----:R-:W-:Y:S01]  /*4b80*/  @!P5 FMUL R17, R17, R17 ;  /* 0x000000111111d220 */ /* 0x002fe20000400000 */
[----:B------:R-:W-:-:S02]  /*4b90*/  FSETP.GEU.AND P5, PT, R14, -126, PT ;  /* 0xc2fc00000e00780b */ /* 0x000fc40003fae000 */
[----:B------:R-:W-:-:S03]  /*4ba0*/  FMNMX R25, R71, R6, !PT ;  /* 0x0000000647197209 */ /* 0x000fc60007800000 */
[----:B------:R-:W-:Y:S01]  /*4bb0*/  @!P4 FMUL R21, R21, 0.5 ;  /* 0x3f0000001515c820 */ /* 0x000fe20000400000 */
[----:B------:R-:W1:Y:S01]  /*4bc0*/  MUFU.EX2 R12, R12 ;  /* 0x0000000c000c7308 */ /* 0x000e620000000800 */
[----:B--2---:R-:W-:Y:S01]  /*4bd0*/  @!P2 FMUL R28, R28, R28 ;  /* 0x0000001c1c1ca220 */ /* 0x004fe20000400000 */
[----:B------:R-:W-:Y:S02]  /*4be0*/  FSETP.GEU.AND P2, PT, R23, -126, PT ;  /* 0xc2fc00001700780b */ /* 0x000fe40003f4e000 */
[----:B------:R-:W-:-:S03]  /*4bf0*/  FMNMX R6, R74, R25, !PT ;  /* 0x000000194a067209 */ /* 0x000fc60007800000 */
[----:B------:R-:W-:Y:S01]  /*4c00*/  @!P5 FMUL R14, R14, 0.5 ;  /* 0x3f0000000e0ed820 */ /* 0x000fe20000400000 */
[----:B------:R-:W2:Y:S01]  /*4c10*/  MUFU.EX2 R21, R21 ;  /* 0x0000001500157308 */ /* 0x000ea20000000800 */
[----:B---3--:R-:W-:Y:S01]  /*4c20*/  @!P6 FMUL R19, R19, R19 ;  /* 0x000000131313e220 */ /* 0x008fe20000400000 */
[----:B------:R-:W-:Y:S02]  /*4c30*/  FSETP.GEU.AND P6, PT, R18, -126, PT ;  /* 0xc2fc00001200780b */ /* 0x000fe40003fce000 */
[----:B------:R-:W-:-:S03]  /*4c40*/  FMNMX R25, R75, R6, !PT ;  /* 0x000000064b197209 */ /* 0x000fc60007800000 */
[----:B------:R-:W-:Y:S01]  /*4c50*/  @!P2 FMUL R23, R23, 0.5 ;  /* 0x3f0000001717a820 */ /* 0x000fe20000400000 */
[----:B------:R-:W3:Y:S01]  /*4c60*/  MUFU.EX2 R14, R14 ;  /* 0x0000000e000e7308 */ /* 0x000ee20000000800 */
[----:B-1----:R-:W-:Y:S01]  /*4c70*/  @!P3 FMUL R12, R12, R12 ;  /* 0x0000000c0c0cb220 */ /* 0x002fe20000400000 */
[----:B------:R-:W-:Y:S02]  /*4c80*/  FSETP.GEU.AND P3, PT, R37, -126, PT ;  /* 0xc2fc00002500780b */ /* 0x000fe40003f6e000 */
        /* <DEDUP_REMOVED lines=47> */
[----:B------:R-:W-:Y:S01]  /*4f80*/  FSETP.GEU.AND P3, PT, R48, -126, PT ;  /* 0xc2fc00003000780b */ /* 0x000fe20003f6e000 */
[----:B------:R-:W2:Y:S04]  /*4f90*/  SHFL.BFLY PT, R25, R6, 0x2, 0x1f ;  /* 0x0c401f0006197f89 */ /* 0x000ea800000e0000 */
[----:B------:R-:W-:Y:S01]  /*4fa0*/  @!P6 FMUL R57, R57, 0.5 ;  /* 0x3f0000003939e820 */ /* 0x000fe20000400000 */
[----:B------:R-:W4:Y:S01]  /*4fb0*/  MUFU.EX2 R44, R44 ;  /* 0x0000002c002c7308 */ /* 0x000f220000000800 */
        /* <DEDUP_REMOVED lines=8> */
[----:B----4-:R-:W-:Y:S01]  /*5040*/  @!P2 FMUL R44, R44, R44 ;  /* 0x0000002c2c2ca220 */ /* 0x010fe20000400000 */
[----:B------:R-:W-:Y:S02]  /*5050*/  FSETP.GEU.AND P2, PT, R65, -126, PT ;  /* 0xc2fc00004100780b */ /* 0x000fe40003f4e000 */
[----:B--2---:R-:W-:-:S03]  /*5060*/  FMNMX R6, R6, R25, !PT ;  /* 0x0000001906067209 */ /* 0x004fc60007800000 */
[----:B------:R-:W-:Y:S01]  /*5070*/  @!P5 FMUL R52, R52, 0.5 ;  /* 0x3f0000003434d820 */ /* 0x000fe20000400000 */
[----:B------:R-:W2:Y:S01]  /*5080*/  MUFU.EX2 R61, R61 ;  /* 0x0000003d003d7308 */ /* 0x000ea20000000800 */
[----:B---3--:R-:W-:Y:S01]  /*5090*/  @!P6 FMUL R57, R57, R57 ;  /* 0x000000393939e220 */ /* 0x008fe20000400000 */
[----:B------:R-:W-:-:S03]  /*50a0*/  FSETP.GEU.AND P6, PT, R56, -126, PT ;  /* 0xc2fc00003800780b */ /* 0x000fc60003fce000 */
[----:B------:R-:W-:Y:S01]  /*50b0*/  FADD R13, R28, R57 ;  /* 0x000000391c0d7221 */ /* 0x000fe20000000000 */
[----:B------:R-:W-:Y:S01]  /*50c0*/  F2FP.F16.F32.PACK_AB R28, R19, R28 ;  /* 0x0000001c131c723e */ /* 0x000fe200000000ff */
        /* <DEDUP_REMOVED lines=15> */
[----:B------:R-:W-:-:S04]  /*51c0*/  FSETP.NEU.AND P2, PT, R6, -INF , PT ;  /* 0xff8000000600780b */ /* 0x000fc80003f4d000 */
[----:B------:R-:W-:Y:S01]  /*51d0*/  FSEL R32, R6, RZ, P2 ;  /* 0x000000ff06207208 */ /* 0x000fe20001000000 */
[----:B------:R-:W-:Y:S01]  /*51e0*/  @!P5 FMUL R73, R73, 0.5 ;  /* 0x3f0000004949d820 */ /* 0x000fe20000400000 */
[----:B------:R-:W1:Y:S01]  /*51f0*/  MUFU.EX2 R60, R60 ;  /* 0x0000003c003c7308 */ /* 0x000e620000000800 */
[----:B--2---:R-:W-:Y:S01]  /*5200*/  @!P6 FMUL R56, R56, R56 ;  /* 0x000000383838e220 */ /* 0x004fe20000400000 */
[----:B------:R-:W-:Y:S01]  /*5210*/  FSETP.GEU.AND P6, PT, R64, -126, PT ;  /* 0xc2fc00004000780b */ /* 0x000fe20003fce000 */
[C---:B------:R-:W-:Y:S01]  /*5220*/  FMUL R25, R32.reuse, UR21 ;  /* 0x0000001520197c20 */ /* 0x040fe20008400000 */
[----:B------:R-:W-:Y:S01]  /*5230*/  FSETP.GEU.AND P2, PT, R77, -126, PT ;  /* 0xc2fc00004d00780b */ /* 0x000fe20003f4e000 */
[----:B------:R-:W-:Y:S01]  /*5240*/  FADD R81, -R32, R11 ;  /* 0x0000000b20517221 */ /* 0x000fe20000000100 */
[----:B------:R-:W-:Y:S01]  /*5250*/  FADD R11, R24, R49 ;  /* 0x00000031180b7221 */ /* 0x000fe20000000000 */
[--C-:B------:R-:W-:Y:S01]  /*5260*/  FFMA R30, R30, UR21, -R25.reuse ;  /* 0x000000151e1e7c23 */ /* 0x100fe20008000819 */
[----:B------:R-:W2:Y:S01]  /*5270*/  MUFU.EX2 R73, R73 ;  /* 0x0000004900497308 */ /* 0x000ea20000000800 */
[----:B---3--:R-:W-:Y:S01]  /*5280*/  @!P3 FMUL R69, R69, R69 ;  /* 0x000000454545b220 */ /* 0x008fe20000400000 */
[----:B------:R-:W-:Y:S01]  /*5290*/  FSETP.GEU.AND P3, PT, R68, -126, PT ;  /* 0xc2fc00004400780b */ /* 0x000fe20003f6e000 */
[--C-:B------:R-:W-:Y:S01]  /*52a0*/  FFMA R26, R26, UR21, -R25.reuse ;  /* 0x000000151a1a7c23 */ /* 0x100fe20008000819 */
[--C-:B------:R-:W-:Y:S01]  /*52b0*/  FFMA R27, R27, UR21, -R25.reuse ;  /* 0x000000151b1b7c23 */ /* 0x100fe20008000819 */
[--C-:B------:R-:W-:Y:S01]  /*52c0*/  FFMA R34, R34, UR21, -R25.reuse ;  /* 0x0000001522227c23 */ /* 0x100fe20008000819 */
[--C-:B------:R-:W-:Y:S01]  /*52d0*/  FFMA R29, R31, UR21, -R25.reuse ;  /* 0x000000151f1d7c23 */ /* 0x100fe20008000819 */
[----:B------:R-:W-:Y:S01]  /*52e0*/  @!P6 FMUL R64, R64, 0.5 ;  /* 0x3f0000004040e820 */ /* 0x000fe20000400000 */
[--C-:B------:R-:W-:Y:S01]  /*52f0*/  FFMA R59, R59, UR21, -R25.reuse ;  /* 0x000000153b3b7c23 */ /* 0x100fe20008000819 */
[----:B-1----:R-:W-:Y:S01]  /*5300*/  @!P4 FMUL R60, R60, R60 ;  /* 0x0000003c3c3cc220 */ /* 0x002fe20000400000 */
[----:B------:R-:W-:Y:S01]  /*5310*/  FSETP.GEU.AND P4, PT, R26, -126, PT ;  /* 0xc2fc00001a00780b */ /* 0x000fe20003f8e000 */
[----:B------:R-:W-:Y:S01]  /*5320*/  @!P2 FMUL R77, R77, 0.5 ;  /* 0x3f0000004d4da820 */ /* 0x000fe20000400000 */
[--C-:B------:R-:W-:Y:S01]  /*5330*/  FFMA R63, R63, UR21, -R25.reuse ;  /* 0x000000153f3f7c23 */ /* 0x100fe20008000819 */
[----:B------:R-:W1:Y:S01]  /*5340*/  MUFU.EX2 R64, R64 ;  /* 0x0000004000407308 */ /* 0x000e620000000800 */
[--C-:B------:R-:W-:Y:S01]  /*5350*/  FFMA R67, R67, UR21, -R25.reuse ;  /* 0x0000001543437c23 */ /* 0x100fe20008000819 */
[----:B------:R-:W-:Y:S01]  /*5360*/  @!P3 FMUL R68, R68, 0.5 ;  /* 0x3f0000004444b820 */ /* 0x000fe20000400000 */
[--C-:B------:R-:W-:Y:S01]  /*5370*/  FFMA R75, R75, UR21, -R25.reuse ;  /* 0x000000154b4b7c23 */ /* 0x100fe20008000819 */
[----:B--2---:R-:W-:Y:S01]  /*5380*/  @!P5 FMUL R73, R73, R73 ;  /* 0x000000494949d220 */ /* 0x004fe20000400000 */
[----:B------:R-:W-:Y:S01]  /*5390*/  FSETP.GEU.AND P5, PT, R27, -126, PT ;  /* 0xc2fc00001b00780b */ /* 0x000fe20003fae000 */
[--C-:B------:R-:W-:Y:S01]  /*53a0*/  FFMA R82, R82, UR21, -R25.reuse ;  /* 0x0000001552527c23 */ /* 0x100fe20008000819 */
[--C-:B------:R-:W-:Y:S01]  /*53b0*/  FFMA R83, R83, UR21, -R25.reuse ;  /* 0x0000001553537c23 */ /* 0x100fe20008000819 */
[----:B------:R-:W2:Y:S01]  /*53c0*/  MUFU.EX2 R68, R68 ;  /* 0x0000004400447308 */ /* 0x000ea20000000800 */
[--C-:B------:R-:W-:Y:S01]  /*53d0*/  FFMA R71, R71, UR21, -R25.reuse ;  /* 0x0000001547477c23 */ /* 0x100fe20008000819 */
[----:B------:R-:W-:Y:S01]  /*53e0*/  @!P4 FMUL R26, R26, 0.5 ;  /* 0x3f0000001a1ac820 */ /* 0x000fe20000400000 */
[--C-:B------:R-:W-:Y:S01]  /*53f0*/  FFMA R79, R79, UR21, -R25.reuse ;  /* 0x000000154f4f7c23 */ /* 0x100fe20008000819 */
[--C-:B------:R-:W-:Y:S01]  /*5400*/  FFMA R86, R86, UR21, -R25.reuse ;  /* 0x0000001556567c23 */ /* 0x100fe20008000819 */
[----:B------:R-:W-:Y:S01]  /*5410*/  FFMA R87, R87, UR21, -R25 ;  /* 0x0000001557577c23 */ /* 0x000fe20008000819 */
[----:B------:R-:W-:Y:S01]  /*5420*/  FMUL R81, R81, UR21 ;  /* 0x0000001551517c20 */ /* 0x000fe20008400000 */
[----:B------:R-:W-:Y:S01]  /*5430*/  F2FP.F16.F32.PACK_AB R24, R15, R24 ;  /* 0x000000180f18723e */ /* 0x000fe200000000ff */
[----:B------:R-:W3:Y:S01]  /*5440*/  MUFU.EX2 R77, R77 ;  /* 0x0000004d004d7308 */ /* 0x000ee20000000800 */
[----:B-1----:R-:W-:Y:S01]  /*5450*/  @!P6 FMUL R64, R64, R64 ;  /* 0x000000404040e220 */ /* 0x002fe20000400000 */
[----:B------:R-:W-:Y:S01]  /*5460*/  FSETP.GEU.AND P6, PT, R30, -126, PT ;  /* 0xc2fc00001e00780b */ /* 0x000fe20003fce000 */
[----:B------:R-:W-:-:S02]  /*5470*/  @!P5 FMUL R27, R27, 0.5 ;  /* 0x3f0000001b1bd820 */ /* 0x000fc40000400000 */
[----:B------:R-:W-:Y:S01]  /*5480*/  FADD R32, R41, R64 ;  /* 0x0000004029207221 */ /* 0x000fe20000000000 */
[----:B------:R-:W-:Y:S02]  /*5490*/  F2FP.F16.F32.PACK_AB R64, R64, R73 ;  /* 0x000000494040723e */ /* 0x000fe400000000ff */
[----:B------:R1:W4:Y:S01]  /*54a0*/  MUFU.EX2 R33, R26 ;  /* 0x0000001a00217308 */ /* 0x0003220000000800 */
[----:B--2---:R-:W-:Y:S01]  /*54b0*/  @!P3 FMUL R68, R68, R68 ;  /* 0x000000444444b220 */ /* 0x004fe20000400000 */
[----:B------:R-:W-:-:S05]  /*54c0*/  FSETP.GEU.AND P3, PT, R34, -126, PT ;  /* 0xc2fc00002200780b */ /* 0x000fca0003f6e000 */
[----:B------:R-:W-:Y:S01]  /*54d0*/  @!P6 FMUL R30, R30, 0.5 ;  /* 0x3f0000001e1ee820 */ /* 0x000fe20000400000 */
[----:B------:R2:W5:Y:S01]  /*54e0*/  MUFU.EX2 R72, R27 ;  /* 0x0000001b00487308 */ /* 0x0005620000000800 */
[----:B---3--:R-:W-:Y:S01]  /*54f0*/  @!P2 FMUL R77, R77, R77 ;  /* 0x0000004d4d4da220 */ /* 0x008fe20000400000 */
[----:B-1----:R-:W-:Y:S01]  /*5500*/  FFMA R26, R35, UR21, -R25 ;  /* 0x00000015231a7c23 */ /* 0x002fe20008000819 */
[----:B------:R-:W-:-:S04]  /*5510*/  FSETP.GEU.AND P2, PT, R29, -126, PT ;  /* 0xc2fc00001d00780b */ /* 0x000fc80003f4e000 */
[----:B------:R-:W-:Y:S01]  /*5520*/  @!P3 FMUL R34, R34, 0.5 ;  /* 0x3f0000002222b820 */ /* 0x000fe20000400000 */
[----:B------:R1:W3:Y:S01]  /*5530*/  MUFU.EX2 R31, R30 ;  /* 0x0000001e001f7308 */ /* 0x0002e20000000800 */
[----:B--2---:R-:W-:Y:S01]  /*5540*/  FFMA R27, R38, UR21, -R25 ;  /* 0x00000015261b7c23 */ /* 0x004fe20008000819 */
[----:B----4-:R-:W-:Y:S01]  /*5550*/  @!P4 FMUL R33, R33, R33 ;  /* 0x000000212121c220 */ /* 0x010fe20000400000 */
[----:B------:R-:W-:-:S05]  /*5560*/  FSETP.GEU.AND P4, PT, R26, -126, PT ;  /* 0xc2fc00001a00780b */ /* 0x000fca0003f8e000 */
[----:B------:R2:W4:Y:S01]  /*5570*/  MUFU.EX2 R35, R34 ;  /* 0x0000002200237308 */ /* 0x0005220000000800 */
[----:B-1----:R-:W-:Y:S01]  /*5580*/  FFMA R30, R39, UR21, -R25 ;  /* 0x00000015271e7c23 */ /* 0x002fe20008000819 */
[----:B-----5:R-:W-:Y:S01]  /*5590*/  @!P5 FMUL R72, R72, R72 ;  /* 0x000000484848d220 */ /* 0x020fe20000400000 */
[----:B------:R-:W-:Y:S01]  /*55a0*/  FSETP.GEU.AND P5, PT, R27, -126, PT ;  /* 0xc2fc00001b00780b */ /* 0x000fe20003fae000 */
[----:B------:R-:W-:-:S04]  /*55b0*/  @!P2 FMUL R29, R29, 0.5 ;  /* 0x3f0000001d1da820 */ /* 0x000fc80000400000 */
[----:B------:R1:W5:Y:S01]  /*55c0*/  MUFU.EX2 R76, R29 ;  /* 0x0000001d004c7308 */ /* 0x0003620000000800 */
[----:B---3--:R-:W-:Y:S01]  /*55d0*/  @!P6 FMUL R31, R31, R31 ;  /* 0x0000001f1f1fe220 */ /* 0x008fe20000400000 */
[----:B------:R-:W-:Y:S01]  /*55e0*/  FSETP.GEU.AND P6, PT, R30, -126, PT ;  /* 0xc2fc00001e00780b */ /* 0x000fe20003fce000 */
[----:B------:R-:W-:Y:S01]  /*55f0*/  @!P4 FMUL R26, R26, 0.5 ;  /* 0x3f0000001a1ac820 */ /* 0x000fe20000400000 */
[----:B--2---:R-:W-:-:S04]  /*5600*/  FFMA R34, R43, UR21, -R25 ;  /* 0x000000152b227c23 */ /* 0x004fc80008000819 */
[----:B------:R-:W-:Y:S01]  /*5610*/  @!P5 FMUL R27, R27, 0.5 ;  /* 0x3f0000001b1bd820 */ /* 0x000fe20000400000 */
[----:B-1----:R-:W-:Y:S01]  /*5620*/  FFMA R29, R42, UR21, -R25 ;  /* 0x000000152a1d7c23 */ /* 0x002fe20008000819 */
[----:B------:R1:W2:Y:S01]  /*5630*/  MUFU.EX2 R38, R26 ;  /* 0x0000001a00267308 */ /* 0x0002a20000000800 */
[----:B----4-:R-:W-:Y:S01]  /*5640*/  @!P3 FMUL R35, R35, R35 ;  /* 0x000000232323b220 */ /* 0x010fe20000400000 */
[----:B------:R-:W-:-:S03]  /*5650*/  FSETP.GEU.AND P3, PT, R34, -126, PT ;  /* 0xc2fc00002200780b */ /* 0x000fc60003f6e000 */
[----:B------:R-:W-:Y:S01]  /*5660*/  @!P6 FMUL R30, R30, 0.5 ;  /* 0x3f0000001e1ee820 */ /* 0x000fe20000400000 */
[----:B-----5:R-:W-:Y:S02]  /*5670*/  @!P2 FMUL R76, R76, R76 ;  /* 0x0000004c4c4ca220 */ /* 0x020fe40000400000 */
[----:B------:R3:W4:Y:S01]  /*5680*/  MUFU.EX2 R39, R27 ;  /* 0x0000001b00277308 */ /* 0x0007220000000800 */
[----:B-1----:R-:W-:Y:S01]  /*5690*/  FFMA R26, R46, UR21, -R25 ;  /* 0x000000152e1a7c23 */ /* 0x002fe20008000819 */
[----:B------:R-:W-:-:S05]  /*56a0*/  FSETP.GEU.AND P2, PT, R29, -126, PT ;  /* 0xc2fc00001d00780b */ /* 0x000fca0003f4e000 */
[----:B------:R-:W-:Y:S01]  /*56b0*/  @!P3 FMUL R34, R34, 0.5 ;  /* 0x3f0000002222b820 */ /* 0x000fe20000400000 */
[----:B------:R1:W5:Y:S01]  /*56c0*/  MUFU.EX2 R42, R30 ;  /* 0x0000001e002a7308 */ /* 0x0003620000000800 */
[----:B---3--:R-:W-:Y:S01]  /*56d0*/  FFMA R27, R47, UR21, -R25 ;  /* 0x000000152f1b7c23 */ /* 0x008fe20008000819 */
[----:B--2---:R-:W-:Y:S01]  /*56e0*/  @!P4 FMUL R38, R38, R38 ;  /* 0x000000262626c220 */ /* 0x004fe20000400000 */
[----:B------:R-:W-:-:S04]  /*56f0*/  FSETP.GEU.AND P4, PT, R26, -126, PT ;  /* 0xc2fc00001a00780b */ /* 0x000fc80003f8e000 */
[----:B------:R-:W-:Y:S01]  /*5700*/  @!P2 FMUL R29, R29, 0.5 ;  /* 0x3f0000001d1da820 */ /* 0x000fe20000400000 */
[----:B------:R2:W3:Y:S01]  /*5710*/  MUFU.EX2 R46, R34 ;  /* 0x00000022002e7308 */ /* 0x0004e20000000800 */
[----:B-1----:R-:W-:Y:S01]  /*5720*/  FFMA R30, R50, UR21, -R25 ;  /* 0x00000015321e7c23 */ /* 0x002fe20008000819 */
[----:B----4-:R-:W-:Y:S01]  /*5730*/  @!P5 FMUL R39, R39, R39 ;  /* 0x000000272727d220 */ /* 0x010fe20000400000 */
[----:B------:R-:W-:-:S05]  /*5740*/  FSETP.GEU.AND P5, PT, R27, -126, PT ;  /* 0xc2fc00001b00780b */ /* 0x000fca0003fae000 */
[----:B------:R1:W4:Y:S01]  /*5750*/  MUFU.EX2 R43, R29 ;  /* 0x0000001d002b7308 */ /* 0x0003220000000800 */
[----:B-----5:R-:W-:Y:S01]  /*5760*/  @!P6 FMUL R42, R42, R42 ;  /* 0x0000002a2a2ae220 */ /* 0x020fe20000400000 */
[----:B------:R-:W-:Y:S01]  /*5770*/  FSETP.GEU.AND P6, PT, R30, -126, PT ;  /* 0xc2fc00001e00780b */ /* 0x000fe20003fce000 */
[----:B------:R-:W-:Y:S01]  /*5780*/  @!P4 FMUL R26, R26, 0.5 ;  /* 0x3f0000001a1ac820 */ /* 0x000fe20000400000 */
[----:B--2---:R-:W-:-:S04]  /*5790*/  FFMA R34, R54, UR21, -R25 ;  /* 0x0000001536227c23 */ /* 0x004fc80008000819 */
[----:B------:R-:W-:Y:S01]  /*57a0*/  @!P5 FMUL R27, R27, 0.5 ;  /* 0x3f0000001b1bd820 */ /* 0x000fe20000400000 */
[----:B-1----:R-:W-:Y:S01]  /*57b0*/  FFMA R29, R51, UR21, -R25 ;  /* 0x00000015331d7c23 */ /* 0x002fe20008000819 */
[----:B------:R1:W2:Y:S01]  /*57c0*/  MUFU.EX2 R47, R26 ;  /* 0x0000001a002f7308 */ /* 0x0002a20000000800 */
[----:B---3--:R-:W-:Y:S01]  /*57d0*/  @!P3 FMUL R46, R46, R46 ;  /* 0x0000002e2e2eb220 */ /* 0x008fe20000400000 */
[----:B------:R-:W-:-:S03]  /*57e0*/  FSETP.GEU.AND P3, PT, R34, -126, PT ;  /* 0xc2fc00002200780b */ /* 0x000fc60003f6e000 */
[----:B------:R-:W-:Y:S01]  /*57f0*/  @!P6 FMUL R30, R30, 0.5 ;  /* 0x3f0000001e1ee820 */ /* 0x000fe20000400000 */
[----:B----4-:R-:W-:Y:S02]  /*5800*/  @!P2 FMUL R43, R43, R43 ;  /* 0x0000002b2b2ba220 */ /* 0x010fe40000400000 */
        /* <DEDUP_REMOVED lines=9> */
[----:B------:R-:W2:Y:S01]  /*58a0*/  MUFU.EX2 R55, R34 ;  /* 0x0000002200377308 */ /* 0x000ea20000000800 */
[----:B----4-:R-:W-:Y:S01]  /*58b0*/  @!P5 FMUL R50, R50, R50 ;  /* 0x000000323232d220 */ /* 0x010fe20000400000 */
[----:B------:R-:W-:Y:S01]  /*58c0*/  FSETP.GEU.AND P5, PT, R27, -126, PT ;  /* 0xc2fc00001b00780b */ /* 0x000fe20003fae000 */
[----:B-1----:R-:W-:-:S05]  /*58d0*/  FFMA R30, R78, UR21, -R25 ;  /* 0x000000154e1e7c23 */ /* 0x002fca0008000819 */
[----:B------:R-:W-:Y:S01]  /*58e0*/  @!P4 FMUL R26, R26, 0.5 ;  /* 0x3f0000001a1ac820 */ /* 0x000fe20000400000 */
[----:B-----5:R-:W-:Y:S01]  /*58f0*/  @!P6 FMUL R51, R51, R51 ;  /* 0x000000333333e220 */ /* 0x020fe20000400000 */
[----:B------:R-:W-:Y:S01]  /*5900*/  FSETP.GEU.AND P6, PT, R59, -126, PT ;  /* 0xc2fc00003b00780b */ /* 0x000fe20003fce000 */
[----:B------:R1:W3:Y:S04]  /*5910*/  MUFU.EX2 R54, R29 ;  /* 0x0000001d00367308 */ /* 0x0002e80000000800 */
[----:B------:R-:W-:Y:S01]  /*5920*/  @!P5 FMUL R27, R27, 0.5 ;  /* 0x3f0000001b1bd820 */ /* 0x000fe20000400000 */
[----:B--2---:R-:W-:Y:S01]  /*5930*/  @!P3 FMUL R55, R55, R55 ;  /* 0x000000373737b220 */ /* 0x004fe20000400000 */
[----:B------:R-:W-:Y:S02]  /*5940*/  FSETP.GEU.AND P3, PT, R63, -126, PT ;  /* 0xc2fc00003f00780b */ /* 0x000fe40003f6e000 */
[----:B------:R2:W4:Y:S01]  /*5950*/  MUFU.EX2 R58, R26 ;  /* 0x0000001a003a7308 */ /* 0x0005220000000800 */
[----:B-1----:R-:W-:-:S03]  /*5960*/  FFMA R29, R62, UR21, -R25 ;  /* 0x000000153e1d7c23 */ /* 0x002fc60008000819 */
[----:B------:R-:W-:-:S04]  /*5970*/  @!P6 FMUL R59, R59, 0.5 ;  /* 0x3f0000003b3be820 */ /* 0x000fc80000400000 */
[----:B------:R1:W5:Y:S01]  /*5980*/  MUFU.EX2 R62, R27 ;  /* 0x0000001b003e7308 */ /* 0x0003620000000800 */
[----:B--2---:R-:W-:Y:S01]  /*5990*/  FFMA R26, R66, UR21, -R25 ;  /* 0x00000015421a7c23 */ /* 0x004fe20008000819 */
[----:B---3--:R-:W-:Y:S01]  /*59a0*/  @!P2 FMUL R54, R54, R54 ;  /* 0x000000363636a220 */ /* 0x008fe20000400000 */
[----:B------:R-:W-:Y:S01]  /*59b0*/  FSETP.GEU.AND P2, PT, R29, -126, PT ;  /* 0xc2fc00001d00780b */ /* 0x000fe20003f4e000 */
[----:B------:R-:W-:-:S04]  /*59c0*/  @!P3 FMUL R63, R63, 0.5 ;  /* 0x3f0000003f3fb820 */ /* 0x000fc80000400000 */
[----:B------:R-:W2:Y:S01]  /*59d0*/  MUFU.EX2 R59, R59 ;  /* 0x0000003b003b7308 */ /* 0x000ea20000000800 */
[----:B-1----:R-:W-:Y:S01]  /*59e0*/  FFMA R27, R70, UR21, -R25 ;  /* 0x00000015461b7c23 */ /* 0x002fe20008000819 */
[----:B----4-:R-:W-:Y:S01]  /*59f0*/  @!P4 FMUL R58, R58, R58 ;  /* 0x0000003a3a3ac220 */ /* 0x010fe20000400000 */
[----:B------:R-:W-:-:S05]  /*5a00*/  FSETP.GEU.AND P4, PT, R26, -126, PT ;  /* 0xc2fc00001a00780b */ /* 0x000fca0003f8e000 */
[----:B------:R-:W1:Y:S01]  /*5a10*/  MUFU.EX2 R63, R63 ;  /* 0x0000003f003f7308 */ /* 0x000e620000000800 */
[----:B-----5:R-:W-:Y:S01]  /*5a20*/  @!P5 FMUL R62, R62, R62 ;  /* 0x0000003e3e3ed220 */ /* 0x020fe20000400000 */
[----:B------:R-:W-:Y:S01]  /*5a30*/  FSETP.GEU.AND P5, PT, R67, -126, PT ;  /* 0xc2fc00004300780b */ /* 0x000fe20003fae000 */
[----:B------:R-:W-:-:S05]  /*5a40*/  @!P2 FMUL R29, R29, 0.5 ;  /* 0x3f0000001d1da820 */ /* 0x000fca0000400000 */
[----:B------:R-:W-:Y:S01]  /*5a50*/  @!P4 FMUL R26, R26, 0.5 ;  /* 0x3f0000001a1ac820 */ /* 0x000fe20000400000 */
[----:B--2---:R-:W-:Y:S01]  /*5a60*/  @!P6 FMUL R59, R59, R59 ;  /* 0x0000003b3b3be220 */ /* 0x004fe20000400000 */
[----:B------:R-:W-:Y:S01]  /*5a70*/  FSETP.GEU.AND P6, PT, R27, -126, PT ;  /* 0xc2fc00001b00780b */ /* 0x000fe20003fce000 */
[----:B------:R2:W3:Y:S04]  /*5a80*/  MUFU.EX2 R66, R29 ;  /* 0x0000001d00427308 */ /* 0x0004e80000000800 */
[----:B------:R-:W-:Y:S01]  /*5a90*/  @!P5 FMUL R67, R67, 0.5 ;  /* 0x3f0000004343d820 */ /* 0x000fe20000400000 */
[----:B-1----:R-:W-:-:S03]  /*5aa0*/  @!P3 FMUL R63, R63, R63 ;  /* 0x0000003f3f3fb220 */ /* 0x002fc60000400000 */
[----:B------:R1:W4:Y:S01]  /*5ab0*/  MUFU.EX2 R70, R26 ;  /* 0x0000001a00467308 */ /* 0x0003220000000800 */
[----:B--2---:R-:W-:Y:S01]  /*5ac0*/  FFMA R29, R74, UR21, -R25 ;  /* 0x000000154a1d7c23 */ /* 0x004fe20008000819 */
[----:B------:R-:W-:Y:S01]  /*5ad0*/  FADD R25, R19, R48 ;  /* 0x0000003013197221 */ /* 0x000fe20000000000 */
[----:B------:R-:W-:Y:S01]  /*5ae0*/  F2FP.F16.F32.PACK_AB R48, R48, R57 ;  /* 0x000000393030723e */ /* 0x000fe200000000ff */
[----:B------:R-:W-:Y:S02]  /*5af0*/  @!P6 FMUL R27, R27, 0.5 ;  /* 0x3f0000001b1be820 */ /* 0x000fe40000400000 */
[----:B------:R-:W-:Y:S01]  /*5b00*/  FSETP.GEU.AND P3, PT, R29, -126, PT ;  /* 0xc2fc00001d00780b */ /* 0x000fe20003f6e000 */
[----:B------:R-:W-:Y:S01]  /*5b10*/  FADD R32, R25, R32 ;  /* 0x0000002019207221 */ /* 0x000fe20000000000 */
[----:B------:R2:W5:Y:S01]  /*5b20*/  MUFU.EX2 R74, R27 ;  /* 0x0000001b004a7308 */ /* 0x0005620000000800 */
[----:B---3--:R-:W-:Y:S01]  /*5b30*/  @!P2 FMUL R66, R66, R66 ;  /* 0x000000424242a220 */ /* 0x008fe20000400000 */
[----:B------:R-:W-:Y:S01]  /*5b40*/  FSETP.GEU.AND P2, PT, R71, -126, PT ;  /* 0xc2fc00004700780b */ /* 0x000fe20003f4e000 */
[----:B-1----:R-:W-:-:S05]  /*5b50*/  FADD R26, R14, R65 ;  /* 0x000000410e1a7221 */ /* 0x002fca0000000000 */
[----:B------:R-:W1:Y:S01]  /*5b60*/  MUFU.EX2 R67, R67 ;  /* 0x0000004300437308 */ /* 0x000e620000000800 */
[----:B----4-:R-:W-:Y:S01]  /*5b70*/  @!P4 FMUL R70, R70, R70 ;  /* 0x000000464646c220 */ /* 0x010fe20000400000 */
[----:B------:R-:W-:Y:S01]  /*5b80*/  FSETP.GEU.AND P4, PT, R75, -126, PT ;  /* 0xc2fc00004b00780b */ /* 0x000fe20003f8e000 */
[----:B------:R-:W-:Y:S01]  /*5b90*/  @!P3 FMUL R29, R29, 0.5 ;  /* 0x3f0000001d1db820 */ /* 0x000fe20000400000 */
[----:B--2---:R-:W-:Y:S01]  /*5ba0*/  FADD R27, R11, R26 ;  /* 0x0000001a0b1b7221 */ /* 0x004fe20000000000 */
[----:B------:R-:W-:Y:S01]  /*5bb0*/  FADD R11, R15, R40 ;  /* 0x000000280f0b7221 */ /* 0x000fe20000000000 */
[----:B------:R-:W-:Y:S01]  /*5bc0*/  FADD R26, R23, R56 ;  /* 0x00000038171a7221 */ /* 0x000fe20000000000 */
[----:B------:R-:W-:Y:S01]  /*5bd0*/  @!P2 FMUL R71, R71, 0.5 ;  /* 0x3f0000004747a820 */ /* 0x000fe20000400000 */
[----:B------:R2:W3:Y:S01]  /*5be0*/  MUFU.EX2 R78, R29 ;  /* 0x0000001d004e7308 */ /* 0x0004e20000000800 */
[----:B-----5:R-:W-:Y:S01]  /*5bf0*/  @!P6 FMUL R74, R74, R74 ;  /* 0x0000004a4a4ae220 */ /* 0x020fe20000400000 */
[----:B------:R-:W-:Y:S01]  /*5c00*/  FSETP.GEU.AND P6, PT, R82, -126, PT ;  /* 0xc2fc00005200780b */ /* 0x000fe20003fce000 */
[----:B------:R-:W-:Y:S01]  /*5c10*/  FADD R84, R35, R70 ;  /* 0x0000004623547221 */ /* 0x000fe20000000000 */
[----:B------:R-:W-:-:S02]  /*5c20*/  F2FP.F16.F32.PACK_AB R40, R40, R49 ;  /* 0x000000312828723e */ /* 0x000fc400000000ff */
[----:B------:R-:W-:Y:S01]  /*5c30*/  F2FP.F16.F32.PACK_AB R56, R56, R65 ;  /* 0x000000413838723e */ /* 0x000fe200000000ff */
[----:B------:R-:W-:Y:S01]  /*5c40*/  @!P4 FMUL R75, R75, 0.5 ;  /* 0x3f0000004b4bc820 */ /* 0x000fe20000400000 */
[----:B------:R-:W4:Y:S01]  /*5c50*/  MUFU.EX2 R71, R71 ;  /* 0x0000004700477308 */ /* 0x000f220000000800 */
[----:B-1----:R-:W-:Y:S01]  /*5c60*/  @!P5 FMUL R67, R67, R67 ;  /* 0x000000434343d220 */ /* 0x002fe20000400000 */
[----:B------:R-:W-:Y:S01]  /*5c70*/  FSETP.GEU.AND P5, PT, R30, -126, PT ;  /* 0xc2fc00001e00780b */ /* 0x000fe20003fae000 */
[----:B--2---:R-:W-:Y:S01]  /*5c80*/  FADD R29, R11, R26 ;  /* 0x0000001a0b1d7221 */ /* 0x004fe20000000000 */
[----:B------:R-:W-:Y:S01]  /*5c90*/  FADD R11, R10, R53 ;  /* 0x000000350a0b7221 */ /* 0x000fe20000000000 */
[----:B------:R-:W-:Y:S01]  /*5ca0*/  FADD R26, R18, R69 ;  /* 0x00000045121a7221 */ /* 0x000fe20000000000 */
[----:B------:R-:W-:Y:S01]  /*5cb0*/  F2FP.F16.F32.PACK_AB R49, R67, R70 ;  /* 0x000000464331723e */ /* 0x000fe200000000ff */
[----:B------:R-:W-:Y:S01]  /*5cc0*/  @!P6 FMUL R82, R82, 0.5 ;  /* 0x3f0000005252e820 */ /* 0x000fe20000400000 */
[----:B------:R-:W1:Y:S01]  /*5cd0*/  MUFU.EX2 R75, R75 ;  /* 0x0000004b004b7308 */ /* 0x000e620000000800 */
[----:B---3--:R-:W-:Y:S01]  /*5ce0*/  @!P3 FMUL R78, R78, R78 ;  /* 0x0000004e4e4eb220 */ /* 0x008fe20000400000 */
[----:B------:R-:W-:Y:S01]  /*5cf0*/  FSETP.GEU.AND P3, PT, R83, -126, PT ;  /* 0xc2fc00005300780b */ /* 0x000fe20003f6e000 */
[----:B------:R-:W-:Y:S01]  /*5d00*/  FADD R25, R11, R26 ;  /* 0x0000001a0b197221 */ /* 0x000fe20000000000 */
[----:B------:R-:W-:Y:S01]  /*5d10*/  FADD R11, R17, R44 ;  /* 0x0000002c110b7221 */ /* 0x000fe20000000000 */
[----:B------:R-:W-:Y:S01]  /*5d20*/  FADD R26, R37, R60 ;  /* 0x0000003c251a7221 */ /* 0x000fe20000000000 */
[----:B------:R-:W-:Y:S01]  /*5d30*/  FADD R112, R43, R78 ;  /* 0x0000004e2b707221 */ /* 0x000fe20000000000 */
[----:B------:R-:W-:Y:S01]  /*5d40*/  @!P5 FMUL R30, R30, 0.5 ;  /* 0x3f0000001e1ed820 */ /* 0x000fe20000400000 */
[----:B------:R-:W2:Y:S01]  /*5d50*/  MUFU.EX2 R82, R82 ;  /* 0x0000005200527308 */ /* 0x000ea20000000800 */
[----:B----4-:R-:W-:Y:S01]  /*5d60*/  @!P2 FMUL R71, R71, R71 ;  /* 0x000000474747a220 */ /* 0x010fe20000400000 */
[----:B------:R-:W-:Y:S01]  /*5d70*/  FSETP.GEU.AND P2, PT, R81, -126, PT ;  /* 0xc2fc00005100780b */ /* 0x000fe20003f4e000 */
[----:B------:R-:W-:Y:S01]  /*5d80*/  FADD R26, R11, R26 ;  /* 0x0000001a0b1a7221 */ /* 0x000fe20000000000 */
[----:B------:R-:W-:Y:S01]  /*5d90*/  FADD R11, R33, R62 ;  /* 0x0000003e210b7221 */ /* 0x000fe20000000000 */
[----:B------:R-:W-:Y:S01]  /*5da0*/  FADD R29, R29, R32 ;  /* 0x000000201d1d7221 */ /* 0x000fe20000000000 */
[----:B------:R-:W-:Y:S01]  /*5db0*/  F2FP.F16.F32.PACK_AB R32, R23, R14 ;  /* 0x0000000e1720723e */ /* 0x000fe200000000ff */
[----:B------:R-:W-:Y:S01]  /*5dc0*/  @!P3 FMUL R83, R83, 0.5 ;  /* 0x3f0000005353b820 */ /* 0x000fe20000400000 */
[----:B------:R3:W4:Y:S01]  /*5dd0*/  MUFU.EX2 R80, R30 ;  /* 0x0000001e00507308 */ /* 0x0007220000000800 */
[----:B-1----:R-:W-:Y:S01]  /*5de0*/  @!P4 FMUL R75, R75, R75 ;  /* 0x0000004b4b4bc220 */ /* 0x002fe20000400000 */
[----:B------:R-:W-:Y:S01]  /*5df0*/  FSETP.GEU.AND P4, PT, R79, -126, PT ;  /* 0xc2fc00004f00780b */ /* 0x000fe20003f8e000 */
[----:B------:R-:W-:Y:S01]  /*5e00*/  FADD R114, R11, R112 ;  /* 0x000000700b727221 */ /* 0x000fe20000000000 */
[----:B------:R-:W-:Y:S01]  /*5e10*/  FADD R11, R31, R66 ;  /* 0x000000421f0b7221 */ /* 0x000fe20000000000 */
[----:B------:R-:W-:Y:S01]  /*5e20*/  FADD R85, R46, R75 ;  /* 0x0000004b2e557221 */ /* 0x000fe20000000000 */
[----:B------:R-:W-:Y:S01]  /*5e30*/  F2FP.F16.F32.PACK_AB R57, R75, R78 ;  /* 0x0000004e4b39723e */ /* 0x000fe200000000ff */
[----:B------:R-:W-:Y:S01]  /*5e40*/  @!P2 FMUL R81, R81, 0.5 ;  /* 0x3f0000005151a820 */ /* 0x000fe20000400000 */
[----:B------:R-:W1:Y:S01]  /*5e50*/  MUFU.EX2 R83, R83 ;  /* 0x0000005300537308 */ /* 0x000e620000000800 */
[----:B--2---:R-:W-:Y:S01]  /*5e60*/  @!P6 FMUL R82, R82, R82 ;  /* 0x000000525252e220 */ /* 0x004fe20000400000 */
[----:B------:R-:W-:Y:S01]  /*5e70*/  FSETP.GEU.AND P6, PT, R87, -126, PT ;  /* 0xc2fc00005700780b */ /* 0x000fe20003fce000 */
[----:B---3--:R-:W-:-:S02]  /*5e80*/  FADD R30, R20, R73 ;  /* 0x00000049141e7221 */ /* 0x008fc40000000000 */
[----:B------:R-:W-:Y:S02]  /*5e90*/  FADD R113, R51, R82 ;  /* 0x0000005233717221 */ /* 0x000fe40000000000 */
[----:B------:R-:W-:Y:S01]  /*5ea0*/  @!P4 FMUL R79, R79, 0.5 ;  /* 0x3f0000004f4fc820 */ /* 0x000fe20000400000 */
[----:B------:R-:W-:Y:S01]  /*5eb0*/  FADD R34, R13, R30 ;  /* 0x0000001e0d227221 */ /* 0x000fe20000000000 */
[----:B----4-:R-:W-:Y:S01]  /*5ec0*/  @!P5 FMUL R80, R80, R80 ;  /* 0x000000505050d220 */ /* 0x010fe20000400000 */
[----:B------:R-:W-:Y:S01]  /*5ed0*/  FSETP.GEU.AND P5, PT, R86, -126, PT ;  /* 0xc2fc00005600780b */ /* 0x000fe20003fae000 */
[----:B------:R-:W-:Y:S01]  /*5ee0*/  FADD R13, R12, R61 ;  /* 0x0000003d0c0d7221 */ /* 0x000fe20000000000 */
[----:B------:R-:W-:Y:S01]  /*5ef0*/  FADD R30, R22, R77 ;  /* 0x0000004d161e7221 */ /* 0x000fe20000000000 */
[----:B------:R-:W2:Y:S01]  /*5f00*/  MUFU.EX2 R79, R79 ;  /* 0x0000004f004f7308 */ /* 0x000ea20000000800 */
[----:B------:R-:W-:Y:S01]  /*5f10*/  FADD R119, R84, R113 ;  /* 0x0000007154777221 */ /* 0x000fe20000000000 */
[----:B------:R-:W-:Y:S01]  /*5f20*/  @!P6 FMUL R87, R87, 0.5 ;  /* 0x3f0000005757e820 */ /* 0x000fe20000400000 */
[----:B------:R-:W-:Y:S01]  /*5f30*/  FADD R36, R13, R30 ;  /* 0x0000001e0d247221 */ /* 0x000fe20000000000 */
[----:B-1----:R-:W-:Y:S01]  /*5f40*/  @!P3 FMUL R83, R83, R83 ;  /* 0x000000535353b220 */ /* 0x002fe20000400000 */
[----:B------:R-:W-:Y:S01]  /*5f50*/  FSETP.GEU.AND P3, PT, R16, -126, PT ;  /* 0xc2fc00001000780b */ /* 0x000fe20003f6e000 */
[----:B------:R-:W-:Y:S01]  /*5f60*/  FADD R13, R21, R52 ;  /* 0x00000034150d7221 */ /* 0x000fe20000000000 */
[----:B------:R-:W-:Y:S01]  /*5f70*/  FADD R30, R45, R68 ;  /* 0x000000442d1e7221 */ /* 0x000fe20000000000 */
[----:B------:R-:W1:Y:S01]  /*5f80*/  MUFU.EX2 R87, R87 ;  /* 0x0000005700577308 */ /* 0x000e620000000800 */
[----:B------:R-:W-:Y:S01]  /*5f90*/  FADD R84, R47, R80 ;  /* 0x000000502f547221 */ /* 0x000fe20000000000 */
[----:B------:R-:W-:Y:S01]  /*5fa0*/  @!P5 FMUL R86, R86, 0.5 ;  /* 0x3f0000005656d820 */ /* 0x000fe20000400000 */
[----:B------:R-:W-:Y:S01]  /*5fb0*/  FADD R13, R13, R30 ;  /* 0x0000001e0d0d7221 */ /* 0x000fe20000000000 */
[----:B------:R-:W-:Y:S01]  /*5fc0*/  FADD R30, R72, R59 ;  /* 0x0000003b481e7221 */ /* 0x000fe20000000000 */
[----:B------:R-:W-:Y:S01]  /*5fd0*/  FADD R117, R11, R84 ;  /* 0x000000540b757221 */ /* 0x000fe20000000000 */
[----:B------:R-:W-:Y:S01]  /*5fe0*/  FADD R84, R39, R74 ;  /* 0x0000004a27547221 */ /* 0x000fe20000000000 */
[----:B------:R-:W-:Y:S01]  /*5ff0*/  FADD R27, R27, R34 ;  /* 0x000000221b1b7221 */ /* 0x000fe20000000000 */
[----:B------:R-:W3:Y:S01]  /*6000*/  MUFU.EX2 R86, R86 ;  /* 0x0000005600567308 */ /* 0x000ee20000000800 */
[----:B------:R-:W-:Y:S01]  /*6010*/  FADD R116, R30, R85 ;  /* 0x000000551e747221 */ /* 0x000fe20000000000 */
[----:B------:R-:W-:Y:S01]  /*6020*/  @!P3 FMUL R16, R16, 0.5 ;  /* 0x3f0000001010b820 */ /* 0x000fe20000400000 */
[----:B------:R-:W-:Y:S01]  /*6030*/  FADD R30, R38, R67 ;  /* 0x00000043261e7221 */ /* 0x000fe20000000000 */
[----:B------:R-:W-:Y:S01]  /*6040*/  FADD R85, R54, R83 ;  /* 0x0000005336557221 */ /* 0x000fe20000000000 */
[----:B--2---:R-:W-:Y:S01]  /*6050*/  @!P4 FMUL R79, R79, R79 ;  /* 0x0000004f4f4fc220 */ /* 0x004fe20000400000 */
[----:B------:R-:W-:Y:S01]  /*6060*/  FADD R36, R25, R36 ;  /* 0x0000002419247221 */ /* 0x000fe20000000000 */
[----:B------:R-:W-:Y:S01]  /*6070*/  FADD R26, R26, R13 ;  /* 0x0000000d1a1a7221 */ /* 0x000fe20000000000 */
[----:B------:R-:W2:Y:S01]  /*6080*/  MUFU.EX2 R11, R16 ;  /* 0x00000010000b7308 */ /* 0x000ea20000000800 */
[----:B-1----:R-:W-:Y:S01]  /*6090*/  @!P6 FMUL R87, R87, R87 ;  /* 0x000000575757e220 */ /* 0x002fe20000400000 */
[----:B------:R-:W-:Y:S01]  /*60a0*/  FADD R121, R30, R85 ;  /* 0x000000551e797221 */ /* 0x000fe20000000000 */
[----:B------:R-:W-:Y:S01]  /*60b0*/  FADD R30, R76, R63 ;  /* 0x0000003f4c1e7221 */ /* 0x000fe20000000000 */
[----:B------:R-:W-:Y:S01]  /*60c0*/  FADD R113, R50, R79 ;  /* 0x0000004f32717221 */ /* 0x000fe20000000000 */
[----:B------:R-:W-:Y:S01]  /*60d0*/  FADD R85, R42, R71 ;  /* 0x000000472a557221 */ /* 0x000fe20000000000 */
[----:B------:R-:W-:Y:S01]  /*60e0*/  FADD R112, R58, R87 ;  /* 0x000000573a707221 */ /* 0x000fe20000000000 */
[----:B------:R-:W-:Y:S01]  /*60f0*/  FADD R114, R114, R119 ;  /* 0x0000007772727221 */ /* 0x000fe20000000000 */
[----:B------:R-:W1:Y:S01]  /*6100*/  MUFU.EX2 R16, R81 ;  /* 0x0000005100107308 */ /* 0x000e620000000800 */
[----:B---3--:R-:W-:Y:S01]  /*6110*/  @!P5 FMUL R86, R86, R86 ;  /* 0x000000565656d220 */ /* 0x008fe20000400000 */
[----:B------:R-:W-:Y:S01]  /*6120*/  FADD R30, R30, R113 ;  /* 0x000000711e1e7221 */ /* 0x000fe20000000000 */
[----:B------:R-:W-:Y:S01]  /*6130*/  FADD R85, R85, R112 ;  /* 0x0000007055557221 */ /* 0x000fe20000000000 */
[----:B------:R-:W-:Y:S01]  /*6140*/  FADD R116, R116, R121 ;  /* 0x0000007974747221 */ /* 0x000fe20000000000 */
[----:B------:R-:W-:Y:S01]  /*6150*/  FADD R115, R55, R86 ;  /* 0x0000005637737221 */ /* 0x000fe20000000000 */
[----:B------:R-:W-:Y:S01]  /*6160*/  FADD R26, R29, R26 ;  /* 0x0000001a1d1a7221 */ /* 0x000fe20000000000 */
[----:B------:R-:W-:Y:S01]  /*6170*/  FADD R85, R30, R85 ;  /* 0x000000551e557221 */ /* 0x000fe20000000000 */
[----:B------:R-:W-:Y:S01]  /*6180*/  FADD R27, R27, R36 ;  /* 0x000000241b1b7221 */ /* 0x000fe20000000000 */
[----:B------:R-:W-:Y:S01]  /*6190*/  FADD R84, R84, R115 ;  /* 0x0000007354547221 */ /* 0x000fe20000000000 */
[----:B------:R-:W-:Y:S01]  /*61a0*/  SHF.L.U32 R13, R9, 0x1f, RZ ;  /* 0x0000001f090d7819 */ /* 0x000fe200000006ff */
[----:B------:R-:W-:Y:S01]  /*61b0*/  FADD R85, R116, R85 ;  /* 0x0000005574557221 */ /* 0x000fe20000000000 */
[----:B------:R-:W-:Y:S01]  /*61c0*/  FADD R26, R27, R26 ;  /* 0x0000001a1b1a7221 */ /* 0x000fe20000000000 */
[----:B------:R-:W-:Y:S01]  /*61d0*/  FADD R117, R117, R84 ;  /* 0x0000005475757221 */ /* 0x000fe20000000000 */
[----:B--2---:R-:W-:Y:S01]  /*61e0*/  @!P3 FMUL R11, R11, R11 ;  /* 0x0000000b0b0bb220 */ /* 0x004fe20000400000 */
[----:B------:R-:W-:-:S02]  /*61f0*/  F2FP.F16.F32.PACK_AB R25, R72, R33 ;  /* 0x000000214819723e */ /* 0x000fc400000000ff */
[----:B------:R-:W-:Y:S01]  /*6200*/  FADD R114, R114, R117 ;  /* 0x0000007572727221 */ /* 0x000fe20000000000 */
[----:B-1----:R-:W-:Y:S01]  /*6210*/  @!P2 FMUL R16, R16, R16 ;  /* 0x000000101010a220 */ /* 0x002fe20000400000 */
[----:B------:R1:W2:Y:S01]  /*6220*/  SYNCS.PHASECHK.TRANS64.TRYWAIT P2, [UR10+0x12000], R13 ;  /* 0x0120000dff0075a7 */ /* 0x0002a2000804014a */
[----:B------:R-:W-:Y:S01]  /*6230*/  F2FP.F16.F32.PACK_AB R27, R76, R31 ;  /* 0x0000001f4c1b723e */ /* 0x000fe200000000ff */
[----:B------:R-:W-:Y:S01]  /*6240*/  FADD R85, R114, R85 ;  /* 0x0000005572557221 */ /* 0x000fe20000000000 */
[----:B------:R-:W-:Y:S01]  /*6250*/  F2FP.F16.F32.PACK_AB R29, R38, R35 ;  /* 0x00000023261d723e */ /* 0x000fe200000000ff */
[----:B------:R-:W-:Y:S01]  /*6260*/  FFMA R4, R11, R4, R26 ;  /* 0x000000040b047223 */ /* 0x000fe2000000001a */
[----:B------:R-:W-:Y:S01]  /*6270*/  F2FP.F16.F32.PACK_AB R31, R42, R39 ;  /* 0x000000272a1f723e */ /* 0x000fe200000000ff */
[----:B------:R-:W-:Y:S01]  /*6280*/  FFMA R3, R16, R3, R85 ;  /* 0x0000000310037223 */ /* 0x000fe20000000055 */
[----:B------:R-:W-:Y:S01]  /*6290*/  F2FP.F16.F32.PACK_AB R33, R46, R43 ;  /* 0x0000002b2e21723e */ /* 0x000fe200000000ff */
[-C--:B------:R-:W-:Y:S01]  /*62a0*/  FMUL R104, R104, R11.reuse ;  /* 0x0000000b68687220 */ /* 0x080fe20000400000 */
[----:B------:R-:W-:Y:S01]  /*62b0*/  F2FP.F16.F32.PACK_AB R34, R37, R18 ;  /* 0x000000122522723e */ /* 0x000fe200000000ff */
[-C--:B------:R-:W-:Y:S01]  /*62c0*/  FMUL R105, R105, R11.reuse ;  /* 0x0000000b69697220 */ /* 0x080fe20000400000 */
[----:B------:R-:W-:Y:S01]  /*62d0*/  F2FP.F16.F32.PACK_AB R36, R41, R20 ;  /* 0x000000142924723e */ /* 0x000fe200000000ff */
[----:B------:R-:W-:Y:S01]  /*62e0*/  FMUL R108, R108, R11 ;  /* 0x0000000b6c6c7220 */ /* 0x000fe20000400000 */
[----:B------:R-:W-:Y:S01]  /*62f0*/  F2FP.F16.F32.PACK_AB R35, R50, R47 ;  /* 0x0000002f3223723e */ /* 0x000fe200000000ff */
[----:B------:R-:W-:Y:S01]  /*6300*/  FMUL R109, R109, R11 ;  /* 0x0000000b6d6d7220 */ /* 0x000fe20000400000 */
[----:B------:R-:W-:Y:S01]  /*6310*/  F2FP.F16.F32.PACK_AB R37, R54, R51 ;  /* 0x000000333625723e */ /* 0x000fe200000000ff */
[----:B------:R-:W-:Y:S01]  /*6320*/  FMUL R96, R96, R11 ;  /* 0x0000000b60607220 */ /* 0x000fe20000400000 */
[----:B------:R-:W-:Y:S01]  /*6330*/  F2FP.F16.F32.PACK_AB R39, R58, R55 ;  /* 0x000000373a27723e */ /* 0x000fe200000000ff */
[-C--:B------:R-:W-:Y:S01]  /*6340*/  FMUL R97, R97, R11.reuse ;  /* 0x0000000b61617220 */ /* 0x080fe20000400000 */
[----:B------:R-:W-:Y:S01]  /*6350*/  F2FP.F16.F32.PACK_AB R41, R59, R62 ;  /* 0x0000003e3b29723e */ /* 0x000fe200000000ff */
[-C--:B------:R-:W-:Y:S01]  /*6360*/  FMUL R100, R100, R11.reuse ;  /* 0x0000000b64647220 */ /* 0x080fe20000400000 */
[----:B------:R-:W-:Y:S01]  /*6370*/  F2FP.F16.F32.PACK_AB R43, R63, R66 ;  /* 0x000000423f2b723e */ /* 0x000fe200000000ff */
[-C--:B------:R-:W-:Y:S01]  /*6380*/  FMUL R101, R101, R11.reuse ;  /* 0x0000000b65657220 */ /* 0x080fe20000400000 */
[-C--:B------:R-:W-:Y:S01]  /*6390*/  FMUL R88, R88, R11.reuse ;  /* 0x0000000b58587220 */ /* 0x080fe20000400000 */
[-C--:B------:R-:W-:Y:S01]  /*63a0*/  FMUL R89, R89, R11.reuse ;  /* 0x0000000b59597220 */ /* 0x080fe20000400000 */
[-C--:B------:R-:W-:Y:S01]  /*63b0*/  FMUL R92, R92, R11.reuse ;  /* 0x0000000b5c5c7220 */ /* 0x080fe20000400000 */
[----:B------:R-:W-:Y:S01]  /*63c0*/  FMUL R93, R93, R11 ;  /* 0x0000000b5d5d7220 */ /* 0x000fe20000400000 */
[----:B------:R-:W-:Y:S01]  /*63d0*/  F2FP.F16.F32.PACK_AB R26, R17, R10 ;  /* 0x0000000a111a723e */ /* 0x000fe200000000ff */
[-C--:B------:R-:W-:Y:S01]  /*63e0*/  FMUL R106, R106, R16.reuse ;  /* 0x000000106a6a7220 */ /* 0x080fe20000400000 */
        /* <DEDUP_REMOVED lines=10> */
[----:B------:R-:W-:Y:S01]  /*6490*/  FMUL R95, R95, R16 ;  /* 0x000000105f5f7220 */ /* 0x000fe20000400000 */
[----:B------:R-:W-:-:S02]  /*64a0*/  F2FP.F16.F32.PACK_AB R30, R21, R12 ;  /* 0x0000000c151e723e */ /* 0x000fc400000000ff */
[----:B------:R-:W-:Y:S02]  /*64b0*/  F2FP.F16.F32.PACK_AB R38, R45, R22 ;  /* 0x000000162d26723e */ /* 0x000fe400000000ff */
[----:B------:R-:W-:Y:S02]  /*64c0*/  F2FP.F16.F32.PACK_AB R42, R44, R53 ;  /* 0x000000352c2a723e */ /* 0x000fe400000000ff */
[----:B------:R-:W-:Y:S02]  /*64d0*/  F2FP.F16.F32.PACK_AB R50, R52, R61 ;  /* 0x0000003d3432723e */ /* 0x000fe400000000ff */
[----:B------:R-:W-:Y:S02]  /*64e0*/  F2FP.F16.F32.PACK_AB R51, R71, R74 ;  /* 0x0000004a4733723e */ /* 0x000fe400000000ff */
[----:B------:R-:W-:Y:S02]  /*64f0*/  F2FP.F16.F32.PACK_AB R58, R60, R69 ;  /* 0x000000453c3a723e */ /* 0x000fe400000000ff */
[----:B------:R-:W-:-:S02]  /*6500*/  F2FP.F16.F32.PACK_AB R59, R79, R80 ;  /* 0x000000504f3b723e */ /* 0x000fc400000000ff */
[----:B------:R-:W-:Y:S02]  /*6510*/  F2FP.F16.F32.PACK_AB R65, R83, R82 ;  /* 0x000000525341723e */ /* 0x000fe400000000ff */
[----:B------:R-:W-:Y:S01]  /*6520*/  F2FP.F16.F32.PACK_AB R66, R68, R77 ;  /* 0x0000004d4442723e */ /* 0x000fe200000000ff */
[----:B-12---:R-:W-:Y:S06]  /*6530*/  @!P0 BRA `(.L_x_27) ;  /* 0x0000000000048947 */ /* 0x006fec0003800000 */
[----:B------:R-:W-:Y:S01]  /*6540*/  BPT.TRAP 0x1 ;  /* 0x000000040000795c */ /* 0x000fe20000300000 */
.L_x_27:
[----:B------:R-:W-:Y:S05]  /*6550*/  @P2 BRA `(.L_x_28) ;  /* 0x0000000000082947 */ /* 0x000fea0003800000 */
[----:B------:R-:W1:Y:S02]  /*6560*/  SYNCS.PHASECHK.TRANS64.TRYWAIT P2, [UR10+0x12000], R13 ;  /* 0x0120000dff0075a7 */ /* 0x000e64000804014a */
[----:B-1----:R-:W-:Y:S05]  /*6570*/  @!P2 BRA `(.L_x_29) ;  /* 0x0000006c0010a947 */ /* 0x002fea0003800000 */
.L_x_28:
[----:B------:R-:W-:Y:S01]  /*6580*/  UIMAD UR10, UR7, 0x300, UR4 ;  /* 0x00000300070a78a4 */ /* 0x000fe2000f8e0204 */
[----:B------:R-:W-:Y:S01]  /*6590*/  WARPGROUP.ARRIVE ;  /* 0x00000000000079c5 */ /* 0x000fe20000000000 */
[----:B------:R-:W-:Y:S01]  /*65a0*/  UMOV UR11, 0xc0000010 ;  /* 0xc0000010000b7882 */ /* 0x000fe20000000000 */
[----:B------:R-:W-:Y:S01]  /*65b0*/  UMOV UR15, 0xc0000010 ;  /* 0xc0000010000f7882 */ /* 0x000fe20000000000 */
[----:B------:R-:W-:Y:S01]  /*65c0*/  UIADD3 UR14, UR10, 0x100, URZ ;  /* 0x000001000a0e7890 */ /* 0x000fe2000fffe03f */
[----:B------:R-:W-:Y:S01]  /*65d0*/  F2FP.F16.F32.PACK_AB R67, R87, R86 ;  /* 0x000000565743723e */ /* 0x000fe200000000ff */
[----:B------:R-:W-:Y:S01]  /*65e0*/  UIADD3 UR18, UR10, 0x200, URZ ;  /* 0x000002000a127890 */ /* 0x000fe2000fffe03f */
[----:B------:R-:W-:Y:S02]  /*65f0*/  UMOV UR19, 0xc0000010 ;  /* 0xc000001000137882 */ /* 0x000fe40000000000 */
[----:B------:R-:W-:Y:S01]  /*6600*/  HGMMA.64x16x16.F32 R104, R24, gdesc[UR8].tnspB, R104, gsb0 ;  /* 0x4020000818687df0 */ /* 0x000fe20008000868 */
[----:B------:R-:W-:Y:S01]  /*6610*/  UIADD3 UR22, UR10, 0x220, URZ ;  /* 0x000002200a167890 */ /* 0x000fe2000fffe03f */
[----:B------:R-:W-:Y:S01]  /*6620*/  UMOV UR23, 0xc0000010 ;  /* 0xc000001000177882 */ /* 0x000fe20000000000 */
[----:B------:R-:W-:Y:S01]  /*6630*/  UMOV UR11, 0xc0000010 ;  /* 0xc0000010000b7882 */ /* 0x000fe20000000000 */
[----:B------:R-:W-:-:S02]  /*6640*/  WARPGROUP.DEPBAR.LE gsb0, 0x0 ;  /* 0x00008000000079c5 */ /* 0x000fc40000010000 */
        /* <DEDUP_REMOVED lines=94> */
[----:B------:R-:W-:Y:S01]  /*6c30*/  UIADD3 UR10, UR10, 0x2e0, URZ ;  /* 0x000002e00a0a7890 */ /* 0x000fe2000fffe03f */
        /* <DEDUP_REMOVED lines=15> */
.L_x_30:
[----:B------:R-:W-:-:S04]  /*6d30*/  ULEA UR10, UR5, UR38, 0x3 ;  /* 0x00000026050a7291 */ /* 0x000fc8000f8e183f */
[----:B------:R-:W-:-:S04]  /*6d40*/  UIADD3 UR10, UR10, 0x12028, URZ ;  /* 0x000120280a0a7890 */ /* 0x000fc8000fffe03f */
[----:B------:R-:W-:-:S09]  /*6d50*/  UPRMT UR10, URZ, 0x654, UR10 ;  /* 0x000006543f0a7896 */ /* 0x000fd2000800000a */
[----:B------:R-:W-:Y:S01]  /*6d60*/  SYNCS.ARRIVE.TRANS64.RED.A1T0 RZ, [UR10], RZ ;  /* 0x000000ffffff79a7 */ /* 0x000fe2000810040a */
[----:B------:R-:W-:Y:S05]  /*6d70*/  @P1 BRA `(.L_x_31) ;  /* 0x0000000000041947 */ /* 0x000fea0003800000 */
[----:B------:R-:W-:Y:S01]  /*6d80*/  BPT.TRAP 0x1 ;  /* 0x000000040000795c */ /* 0x000fe20000300000 */
.L_x_31:
[----:B------:R-:W-:-:S04]  /*6d90*/  UIADD3 UR5, UR5, 0x1, URZ ;  /* 0x0000000105057890 */ /* 0x000fc8000fffe03f */
[----:B------:R-:W-:-:S04]  /*6da0*/  UISETP.NE.AND UP0, UPT, UR5, 0x5, UPT ;  /* 0x000000050500788c */ /* 0x000fc8000bf05270 */
[----:B------:R-:W-:Y:S01]  /*6db0*/  USEL UR10, UR5, URZ, UP0 ;  /* 0x0000003f050a7287 */ /* 0x000fe20008000000 */
[----:B------:R-:W-:Y:S11]  /*6dc0*/  @!P0 BRA `(.L_x_32) ;  /* 0x0000000000048947 */ /* 0x000ff60003800000 */
[----:B------:R-:W-:Y:S01]  /*6dd0*/  BPT.TRAP 0x1 ;  /* 0x000000040000795c */ /* 0x000fe20000300000 */
.L_x_32:
[----:B------:R-:W-:-:S04]  /*6de0*/  ULEA UR5, UR10, UR38, 0x3 ;  /* 0x000000260a057291 */ /* 0x000fc8000f8e183f */
[----:B------:R-:W-:-:S04]  /*6df0*/  UIADD3 UR5, UR5, 0x12028, URZ ;  /* 0x0001202805057890 */ /* 0x000fc8000fffe03f */
[----:B------:R-:W-:-:S09]  /*6e00*/  UPRMT UR5, URZ, 0x654, UR5 ;  /* 0x000006543f057896 */ /* 0x000fd20008000005 */
[----:B------:R-:W-:Y:S01]  /*6e10*/  SYNCS.ARRIVE.TRANS64.RED.A1T0 RZ, [UR5], RZ ;  /* 0x000000ffffff79a7 */ /* 0x000fe20008100405 */
[----:B------:R-:W-:Y:S05]  /*6e20*/  @P1 BRA `(.L_x_33) ;  /* 0x0000000000041947 */ /* 0x000fea0003800000 */
[----:B------:R-:W-:Y:S01]  /*6e30*/  BPT.TRAP 0x1 ;  /* 0x000000040000795c */ /* 0x000fe20000300000 */
.L_x_33:
[----:B------:R-:W-:Y:S01]  /*6e40*/  UIADD3 UR7, UR7, 0x1, URZ ;  /* 0x0000000107077890 */ /* 0x000fe2000fffe03f */
[C---:B------:R-:W-:Y:S01]  /*6e50*/  ISETP.GT.AND P2, PT, R8.reuse, 0x2, PT ;  /* 0x000000020800780c */ /* 0x040fe20003f44270 */
[----:B------:R-:W-:Y:S01]  /*6e60*/  UIADD3 UR5, UR10, 0x1, URZ ;  /* 0x000000010a057890 */ /* 0x000fe2000fffe03f */
[----:B------:R-:W-:Y:S01]  /*6e70*/  VIADD R8, R8, 0xffffffff ;  /* 0xffffffff08087836 */ /* 0x000fe20000000000 */
[----:B------:R-:W-:Y:S01]  /*6e80*/  UISETP.NE.AND UP1, UPT, UR7, 0x5, UPT ;  /* 0x000000050700788c */ /* 0x000fe2000bf25270 */
[----:B------:R-:W-:Y:S01]  /*6e90*/  VIADD R7, R7, 0x80 ;  /* 0x0000008007077836 */ /* 0x000fe20000000000 */
[----:B------:R-:W-:Y:S01]  /*6ea0*/  UISETP.NE.AND UP0, UPT, UR5, 0x5, UPT ;  /* 0x000000050500788c */ /* 0x000fe2000bf05270 */
[----:B-1----:R-:W-:Y:S01]  /*6eb0*/  MOV R13, R5 ;  /* 0x00000005000d7202 */ /* 0x002fe20000000f00 */
[----:B------:R-:W-:Y:S01]  /*6ec0*/  USEL UR10, URZ, 0x1, UP1 ;  /* 0x000000013f0a7887 */ /* 0x000fe20008800000 */
[----:B------:R-:W-:Y:S01]  /*6ed0*/  IMAD.MOV.U32 R11, RZ, RZ, R6 ;  /* 0x000000ffff0b7224 */ /* 0x000fe200078e0006 */
[----:B------:R-:W-:-:S02]  /*6ee0*/  USEL UR5, UR5, URZ, UP0 ;  /* 0x0000003f05057287 */ /* 0x000fc40008000000 */
[----:B------:R-:W-:Y:S02]  /*6ef0*/  USEL UR7, UR7, URZ, UP1 ;  /* 0x0000003f07077287 */ /* 0x000fe40008800000 */
[----:B------:R-:W-:Y:S01]  /*6f00*/  LOP3.LUT R9, R9, UR10, RZ, 0x3c, !PT ;  /* 0x0000000a09097c12 */ /* 0x000fe2000f8e3cff */
[----:B------:R-:W-:Y:S09]  /*6f10*/  @P2 BRA `(.L_x_34) ;  /* 0xffffffd000c42947 */ /* 0x000ff2000383ffff */
.L_x_23:
[----:B------:R-:W-:-:S13]  /*6f20*/  ISETP.GE.AND P2, PT, R8, 0x1, PT ;  /* 0x000000010800780c */ /* 0x000fda0003f46270 */
[----:B------:R-:W-:Y:S05]  /*6f30*/  @!P2 BRA `(.L_x_35) ;  /* 0x0000003400c4a947 */ /* 0x000fea0003800000 */
[----:B------:R-:W-:Y:S01]  /*6f40*/  IMAD.MOV.U32 R10, RZ, RZ, R5 ;  /* 0x000000ffff0a7224 */ /* 0x000fe200078e0005 */
[----:B------:R-:W-:Y:S01]  /*6f50*/  MOV R11, R6 ;  /* 0x00000006000b7202 */ /* 0x000fe20000000f00 */
[----:B------:R-:W-:-:S06]  /*6f60*/  ULDC UR21, c[0x0][0x604] ;  /* 0x0001810000157ab9 */ /* 0x000fcc0000000800 */
.L_x_46:
[----:B------:R-:W-:Y:S05]  /*6f70*/  @!P0 BRA `(.L_x_36) ;  /* 0x0000000000048947 */ /* 0x000fea0003800000 */
[----:B------:R-:W-:Y:S01]  /*6f80*/  BPT.TRAP 0x1 ;  /* 0x000000040000795c */ /* 0x000fe20000300000 */
.L_x_36:
[----:B------:R-:W-:Y:S01]  /*6f90*/  ULEA UR10, UR7, UR38, 0x3 ;  /* 0x00000026070a7291 */ /* 0x000fe2000f8e183f */
[----:B------:R-:W-:-:S08]  /*6fa0*/  SHF.L.U32 R5, R9, 0x1f, RZ ;  /* 0x0000001f09057819 */ /* 0x000fd000000006ff */
[----:B------:R-:W1:Y:S02]  /*6fb0*/  SYNCS.PHASECHK.TRANS64.TRYWAIT P2, [UR10+0x12000], R5 ;  /* 0x01200005ff0075a7 */ /* 0x000e64000804014a */
[----:B-1----:R-:W-:Y:S05]  /*6fc0*/  @!P2 BRA `(.L_x_37) ;  /* 0x000000600094a947 */ /* 0x002fea0003800000 */
.L_x_108:
        /* <DEDUP_REMOVED lines=22> */
.L_x_38:
[C---:B-1----:R-:W-:Y:S01]  /*7130*/  VIADD R5, R7.reuse, 0x1 ;  /* 0x0000000107057836 */ /* 0x042fe20000000000 */
[C---:B------:R-:W-:Y:S01]  /*7140*/  ISETP.GE.AND P2, PT, R0.reuse, R7, PT ;  /* 0x000000070000720c */ /* 0x040fe20003f46270 */
[C---:B------:R-:W-:Y:S01]  /*7150*/  VIADD R15, R7.reuse, 0x8 ;  /* 0x00000008070f7836 */ /* 0x040fe20000000000 */
[C---:B------:R-:W-:Y:S01]  /*7160*/  IADD3 R17, R7.reuse, 0x9, RZ ;  /* 0x0000000907117810 */ /* 0x040fe20007ffe0ff */
[C---:B------:R-:W-:Y:S01]  /*7170*/  VIADD R19, R7.reuse, 0x10 ;  /* 0x0000001007137836 */ /* 0x040fe20000000000 */
[----:B------:R-:W-:Y:S01]  /*7180*/  ISETP.GE.AND P3, PT, R0, R5, PT ;  /* 0x000000050000720c */ /* 0x000fe20003f66270 */
[C---:B------:R-:W-:Y:S01]  /*7190*/  VIADD R21, R7.reuse, 0x11 ;  /* 0x0000001107157836 */ /* 0x040fe20000000000 */
[----:B------:R-:W-:Y:S01]  /*71a0*/  FSEL R13, R24, -INF , P2 ;  /* 0xff800000180d7808 */ /* 0x000fe20001000000 */
[C---:B------:R-:W-:Y:S01]  /*71b0*/  VIADD R113, R7.reuse, 0x19 ;  /* 0x0000001907717836 */ /* 0x040fe20000000000 */
[C---:B------:R-:W-:Y:S01]  /*71c0*/  ISETP.GE.AND P2, PT, R0.reuse, R15, PT ;  /* 0x0000000f0000720c */ /* 0x040fe20003f46270 */
[----:B------:R-:W-:Y:S01]  /*71d0*/  VIADD R121, R7, 0x29 ;  /* 0x0000002907797836 */ /* 0x000fe20000000000 */
[----:B------:R-:W-:Y:S01]  /*71e0*/  FSEL R25, R25, -INF , P3 ;  /* 0xff80000019197808 */ /* 0x000fe20001800000 */
[----:B------:R-:W-:Y:S01]  /*71f0*/  VIADD R125, R7, 0x31 ;  /* 0x00000031077d7836 */ /* 0x000fe20000000000 */
[----:B------:R-:W-:Y:S01]  /*7200*/  FMNMX R6, R13, R10, !PT ;  /* 0x0000000a0d067209 */ /* 0x000fe20007800000 */
[C---:B------:R-:W-:Y:S01]  /*7210*/  VIADD R133, R7.reuse, 0x41 ;  /* 0x0000004107857836 */ /* 0x040fe20000000000 */
[----:B------:R-:W-:Y:S01]  /*7220*/  ISETP.GE.AND P3, PT, R0, R17, PT ;  /* 0x000000110000720c */ /* 0x000fe20003f66270 */
[----:B------:R-:W-:Y:S01]  /*7230*/  VIADD R137, R7, 0x49 ;  /* 0x0000004907897836 */ /* 0x000fe20000000000 */
[----:B------:R-:W-:Y:S01]  /*7240*/  FSEL R28, R28, -INF , P2 ;  /* 0xff8000001c1c7808 */ /* 0x000fe20001000000 */
[----:B------:R-:W-:Y:S01]  /*7250*/  ULEA UR10, UR7, UR38, 0x3 ;  /* 0x00000026070a7291 */ /* 0x000fe2000f8e183f */
[----:B------:R-:W-:-:S02]  /*7260*/  FMNMX R23, R25, R6, !PT ;  /* 0x0000000619177209 */ /* 0x000fc40007800000 */
[----:B------:R-:W-:Y:S02]  /*7270*/  ISETP.GE.AND P2, PT, R0, R19, PT ;  /* 0x000000130000720c */ /* 0x000fe40003f46270 */
[----:B------:R-:W-:Y:S02]  /*7280*/  FSEL R29, R29, -INF , P3 ;  /* 0xff8000001d1d7808 */ /* 0x000fe40001800000 */
[----:B------:R-:W-:Y:S02]  /*7290*/  FMNMX R12, R28, R23, !PT ;  /* 0x000000171c0c7209 */ /* 0x000fe40007800000 */
[----:B------:R-:W-:Y:S02]  /*72a0*/  IADD3 R23, R7, 0x18, RZ ;  /* 0x0000001807177810 */ /* 0x000fe40007ffe0ff */
[----:B------:R-:W-:Y:S02]  /*72b0*/  ISETP.GE.AND P3, PT, R0, R21, PT ;  /* 0x000000150000720c */ /* 0x000fe40003f66270 */
[----:B------:R-:W-:-:S02]  /*72c0*/  FSEL R6, R32, -INF , P2 ;  /* 0xff80000020067808 */ /* 0x000fc40001000000 */
[----:B------:R-:W-:Y:S02]  /*72d0*/  FMNMX R115, R29, R12, !PT ;  /* 0x0000000c1d737209 */ /* 0x000fe40007800000 */
[----:B------:R-:W-:Y:S02]  /*72e0*/  ISETP.GE.AND P2, PT, R0, R23, PT ;  /* 0x000000170000720c */ /* 0x000fe40003f46270 */
[----:B------:R-:W-:Y:S02]  /*72f0*/  FSEL R33, R33, -INF , P3 ;  /* 0xff80000021217808 */ /* 0x000fe40001800000 */
[----:B------:R-:W-:Y:S01]  /*7300*/  FMNMX R12, R6, R115, !PT ;  /* 0x00000073060c7209 */ /* 0x000fe20007800000 */
[----:B------:R-:W-:Y:S01]  /*7310*/  VIADD R115, R7, 0x20 ;  /* 0x0000002007737836 */ /* 0x000fe20000000000 */
[----:B------:R-:W-:Y:S02]  /*7320*/  ISETP.GE.AND P3, PT, R0, R113, PT ;  /* 0x000000710000720c */ /* 0x000fe40003f66270 */
[----:B------:R-:W-:-:S02]  /*7330*/  FSEL R36, R36, -INF , P2 ;  /* 0xff80000024247808 */ /* 0x000fc40001000000 */
[----:B------:R-:W-:Y:S02]  /*7340*/  FMNMX R119, R33, R12, !PT ;  /* 0x0000000c21777209 */ /* 0x000fe40007800000 */
[----:B------:R-:W-:Y:S02]  /*7350*/  IADD3 R117, R7, 0x21, RZ ;  /* 0x0000002107757810 */ /* 0x000fe40007ffe0ff */
[----:B------:R-:W-:Y:S02]  /*7360*/  ISETP.GE.AND P2, PT, R0, R115, PT ;  /* 0x000000730000720c */ /* 0x000fe40003f46270 */
[----:B------:R-:W-:Y:S02]  /*7370*/  FSEL R37, R37, -INF , P3 ;  /* 0xff80000025257808 */ /* 0x000fe40001800000 */
[----:B------:R-:W-:Y:S01]  /*7380*/  FMNMX R12, R36, R119, !PT ;  /* 0x00000077240c7209 */ /* 0x000fe20007800000 */
[----:B------:R-:W-:Y:S01]  /*7390*/  VIADD R119, R7, 0x28 ;  /* 0x0000002807777836 */ /* 0x000fe20000000000 */
[----:B------:R-:W-:-:S02]  /*73a0*/  ISETP.GE.AND P3, PT, R0, R117, PT ;  /* 0x000000750000720c */ /* 0x000fc40003f66270 */
[----:B------:R-:W-:Y:S02]  /*73b0*/  FSEL R40, R40, -INF , P2 ;  /* 0xff80000028287808 */ /* 0x000fe40001000000 */
[----:B------:R-:W-:Y:S02]  /*73c0*/  FMNMX R123, R37, R12, !PT ;  /* 0x0000000c257b7209 */ /* 0x000fe40007800000 */
[----:B------:R-:W-:Y:S02]  /*73d0*/  ISETP.GE.AND P2, PT, R0, R119, PT ;  /* 0x000000770000720c */ /* 0x000fe40003f46270 */
[----:B------:R-:W-:Y:S02]  /*73e0*/  FSEL R41, R41, -INF , P3 ;  /* 0xff80000029297808 */ /* 0x000fe40001800000 */
[----:B------:R-:W-:Y:S02]  /*73f0*/  FMNMX R12, R40, R123, !PT ;  /* 0x0000007b280c7209 */ /* 0x000fe40007800000 */
[----:B------:R-:W-:-:S02]  /*7400*/  IADD3 R123, R7, 0x30, RZ ;  /* 0x00000030077b7810 */ /* 0x000fc40007ffe0ff */
[----:B------:R-:W-:Y:S02]  /*7410*/  ISETP.GE.AND P3, PT, R0, R121, PT ;  /* 0x000000790000720c */ /* 0x000fe40003f66270 */
[----:B------:R-:W-:Y:S02]  /*7420*/  FSEL R44, R44, -INF , P2 ;  /* 0xff8000002c2c7808 */ /* 0x000fe40001000000 */
[----:B------:R-:W-:Y:S02]  /*7430*/  FMNMX R127, R41, R12, !PT ;  /* 0x0000000c297f7209 */ /* 0x000fe40007800000 */
[----:B------:R-:W-:Y:S02]  /*7440*/  ISETP.GE.AND P2, PT, R0, R123, PT ;  /* 0x0000007b0000720c */ /* 0x000fe40003f46270 */
[----:B------:R-:W-:Y:S02]  /*7450*/  FSEL R45, R45, -INF , P3 ;  /* 0xff8000002d2d7808 */ /* 0x000fe40001800000 */
[----:B------:R-:W-:Y:S01]  /*7460*/  FMNMX R12, R44, R127, !PT ;  /* 0x0000007f2c0c7209 */ /* 0x000fe20007800000 */
[----:B------:R-:W-:Y:S01]  /*7470*/  VIADD R127, R7, 0x38 ;  /* 0x00000038077f7836 */ /* 0x000fe20000000000 */
[----:B------:R-:W-:-:S02]  /*7480*/  ISETP.GE.AND P3, PT, R0, R125, PT ;  /* 0x0000007d0000720c */ /* 0x000fc40003f66270 */
[----:B------:R-:W-:Y:S02]  /*7490*/  FSEL R48, R48, -INF , P2 ;  /* 0xff80000030307808 */ /* 0x000fe40001000000 */
        /* <DEDUP_REMOVED lines=66> */
[----:B------:R-:W-:-:S02]  /*78c0*/  FMNMX R12, R80, R163, !PT ;  /* 0x000000a3500c7209 */ /* 0x000fc40007800000 */
[----:B------:R-:W-:Y:S02]  /*78d0*/  ISETP.GE.AND P3, PT, R0, R161, PT ;  /* 0x000000a10000720c */ /* 0x000fe40003f66270 */
[----:B------:R-:W-:Y:S02]  /*78e0*/  FSEL R84, R84, -INF , P2 ;  /* 0xff80000054547808 */ /* 0x000fe40001000000 */
[----:B------:R-:W-:Y:S02]  /*78f0*/  FMNMX R163, R81, R12, !PT ;  /* 0x0000000c51a37209 */ /* 0x000fe40007800000 */
[----:B------:R-:W-:Y:S02]  /*7900*/  FSEL R85, R85, -INF , P3 ;  /* 0xff80000055557808 */ /* 0x000fe40001800000 */
[----:B------:R-:W-:Y:S02]  /*7910*/  FMNMX R12, R84, R163, !PT ;  /* 0x000000a3540c7209 */ /* 0x000fe40007800000 */
[----:B------:R-:W-:-:S02]  /*7920*/  ISETP.GE.AND P5, PT, R2, R19, PT ;  /* 0x000000130200720c */ /* 0x000fc40003fa6270 */
[----:B------:R-:W-:Y:S02]  /*7930*/  FMNMX R12, R85, R12, !PT ;  /* 0x0000000c550c7209 */ /* 0x000fe40007800000 */
[----:B------:R-:W-:Y:S02]  /*7940*/  FSEL R34, R34, -INF , P5 ;  /* 0xff80000022227808 */ /* 0x000fe40002800000 */
[C---:B------:R-:W-:Y:S01]  /*7950*/  ISETP.GE.AND P5, PT, R2.reuse, R117, PT ;  /* 0x000000750200720c */ /* 0x040fe20003fa6270 */
[----:B------:R-:W1:Y:S01]  /*7960*/  SHFL.BFLY PT, R163, R12, 0x1, 0x1f ;  /* 0x0c201f000ca37f89 */ /* 0x000e6200000e0000 */
[C---:B------:R-:W-:Y:S02]  /*7970*/  ISETP.GE.AND P6, PT, R2.reuse, R21, PT ;  /* 0x000000150200720c */ /* 0x040fe40003fc6270 */
[----:B------:R-:W-:Y:S02]  /*7980*/  FSEL R43, R43, -INF , P5 ;  /* 0xff8000002b2b7808 */ /* 0x000fe40002800000 */
[----:B------:R-:W-:-:S02]  /*7990*/  ISETP.GE.AND P5, PT, R2, R127, PT ;  /* 0x0000007f0200720c */ /* 0x000fc40003fa6270 */
[----:B------:R-:W-:Y:S02]  /*79a0*/  FSEL R35, R35, -INF , P6 ;  /* 0xff80000023237808 */ /* 0x000fe40003000000 */
[----:B------:R-:W-:Y:S02]  /*79b0*/  ISETP.GE.AND P6, PT, R2, R119, PT ;  /* 0x000000770200720c */ /* 0x000fe40003fc6270 */
[----:B------:R-:W-:Y:S02]  /*79c0*/  FSEL R54, R54, -INF , P5 ;  /* 0xff80000036367808 */ /* 0x000fe40002800000 */
[C---:B------:R-:W-:Y:S02]  /*79d0*/  ISETP.GE.AND P3, PT, R2.reuse, R5, PT ;  /* 0x000000050200720c */ /* 0x040fe40003f66270 */
[----:B------:R-:W-:Y:S02]  /*79e0*/  ISETP.GE.AND P5, PT, R2, R137, PT ;  /* 0x000000890200720c */ /* 0x000fe40003fa6270 */
[----:B------:R-:W-:-:S02]  /*79f0*/  FSEL R46, R46, -INF , P6 ;  /* 0xff8000002e2e7808 */ /* 0x000fc40003000000 */
[C---:B------:R-:W-:Y:S02]  /*7a00*/  ISETP.GE.AND P6, PT, R2.reuse, R129, PT ;  /* 0x000000810200720c */ /* 0x040fe40003fc6270 */
[----:B------:R-:W-:Y:S02]  /*7a10*/  FSEL R63, R63, -INF , P5 ;  /* 0xff8000003f3f7808 */ /* 0x000fe40002800000 */
[----:B------:R-:W-:Y:S02]  /*7a20*/  ISETP.GE.AND P4, PT, R2, R15, PT ;  /* 0x0000000f0200720c */ /* 0x000fe40003f86270 */
[----:B-1----:R-:W-:Y:S02]  /*7a30*/  FMNMX R163, R12, R163, !PT ;  /* 0x000000a30ca37209 */ /* 0x002fe40007800000 */
[----:B------:R-:W-:Y:S02]  /*7a40*/  FSEL R55, R55, -INF , P6 ;  /* 0xff80000037377808 */ /* 0x000fe40003000000 */
[----:B------:R-:W-:Y:S01]  /*7a50*/  ISETP.GE.AND P6, PT, R2, R139, PT ;  /* 0x0000008b0200720c */ /* 0x000fe20003fc6270 */
[----:B------:R-:W1:Y:S01]  /*7a60*/  SHFL.BFLY PT, R12, R163, 0x2, 0x1f ;  /* 0x0c401f00a30c7f89 */ /* 0x000e6200000e0000 */
[----:B------:R-:W-:-:S02]  /*7a70*/  FSEL R27, R27, -INF , P3 ;  /* 0xff8000001b1b7808 */ /* 0x000fc40001800000 */
[----:B------:R-:W-:Y:S02]  /*7a80*/  FSEL R66, R66, -INF , P6 ;  /* 0xff80000042427808 */ /* 0x000fe40003000000 */
[C---:B------:R-:W-:Y:S02]  /*7a90*/  ISETP.GE.AND P6, PT, R2.reuse, R7, PT ;  /* 0x000000070200720c */ /* 0x040fe40003fc6270 */
[----:B------:R-:W-:Y:S02]  /*7aa0*/  ISETP.GE.AND P2, PT, R2, R17, PT ;  /* 0x000000110200720c */ /* 0x000fe40003f46270 */
[----:B------:R-:W-:Y:S02]  /*7ab0*/  FSEL R32, R26, -INF , P6 ;  /* 0xff8000001a207808 */ /* 0x000fe40003000000 */
[----:B------:R-:W-:Y:S02]  /*7ac0*/  FSEL R30, R30, -INF , P4 ;  /* 0xff8000001e1e7808 */ /* 0x000fe40002000000 */
[----:B------:R-:W-:-:S02]  /*7ad0*/  FSEL R31, R31, -INF , P2 ;  /* 0xff8000001f1f7808 */ /* 0x000fc40001000000 */
[C---:B------:R-:W-:Y:S02]  /*7ae0*/  ISETP.GE.AND P3, PT, R2.reuse, R23, PT ;  /* 0x000000170200720c */ /* 0x040fe40003f66270 */
[----:B------:R-:W-:Y:S02]  /*7af0*/  ISETP.GE.AND P6, PT, R2, R153, PT ;  /* 0x000000990200720c */ /* 0x000fe40003fc6270 */
[----:B------:R-:W-:Y:S02]  /*7b00*/  FSEL R38, R38, -INF , P3 ;  /* 0xff80000026267808 */ /* 0x000fe40001800000 */
[----:B------:R-:W-:Y:S02]  /*7b10*/  ISETP.GE.AND P3, PT, R2, R121, PT ;  /* 0x000000790200720c */ /* 0x000fe40003f66270 */
[----:B------:R-:W-:Y:S02]  /*7b20*/  FSEL R79, R79, -INF , P6 ;  /* 0xff8000004f4f7808 */ /* 0x000fe40003000000 */
[----:B-1----:R-:W-:-:S02]  /*7b30*/  FMNMX R5, R163, R12, !PT ;  /* 0x0000000ca3057209 */ /* 0x002fc40007800000 */
[----:B------:R-:W-:Y:S02]  /*7b40*/  FMNMX R12, R32, R11, !PT ;  /* 0x0000000b200c7209 */ /* 0x000fe40007800000 */
[----:B------:R-:W-:Y:S02]  /*7b50*/  FSETP.NEU.AND P5, PT, R5, -INF , PT ;  /* 0xff8000000500780b */ /* 0x000fe40003fad000 */
[----:B------:R-:W-:Y:S02]  /*7b60*/  FSEL R47, R47, -INF , P3 ;  /* 0xff8000002f2f7808 */ /* 0x000fe40001800000 */
[----:B------:R-:W-:Y:S02]  /*7b70*/  FSEL R15, R5, RZ, P5 ;  /* 0x000000ff050f7208 */ /* 0x000fe40002800000 */
[C---:B------:R-:W-:Y:S02]  /*7b80*/  ISETP.GE.AND P5, PT, R2.reuse, R147, PT ;  /* 0x000000930200720c */ /* 0x040fe40003fa6270 */
[----:B------:R-:W-:Y:S01]  /*7b90*/  ISETP.GE.AND P3, PT, R2, R131, PT ;  /* 0x000000830200720c */ /* 0x000fe20003f66270 */
[C---:B------:R-:W-:Y:S01]  /*7ba0*/  FMUL R112, R15.reuse, UR21 ;  /* 0x000000150f707c20 */ /* 0x040fe20008400000 */
[----:B------:R-:W-:Y:S01]  /*7bb0*/  FSEL R74, R74, -INF , P5 ;  /* 0xff8000004a4a7808 */ /* 0x000fe20002800000 */
[----:B------:R-:W-:Y:S01]  /*7bc0*/  FADD R15, -R15, R10 ;  /* 0x0000000a0f0f7221 */ /* 0x000fe20000000100 */
[----:B------:R-:W-:Y:S01]  /*7bd0*/  ISETP.GE.AND P4, PT, R2, R113, PT ;  /* 0x000000710200720c */ /* 0x000fe20003f86270 */
[--C-:B------:R-:W-:Y:S01]  /*7be0*/  FFMA R24, R13, UR21, -R112.reuse ;  /* 0x000000150d187c23 */ /* 0x100fe20008000870 */
[----:B------:R-:W-:Y:S01]  /*7bf0*/  FMNMX R13, R27, R12, !PT ;  /* 0x0000000c1b0d7209 */ /* 0x000fe20007800000 */
[--C-:B------:R-:W-:Y:S01]  /*7c00*/  FFMA R26, R28, UR21, -R112.reuse ;  /* 0x000000151c1a7c23 */ /* 0x100fe20008000870 */
[----:B------:R-:W-:Y:S01]  /*7c10*/  ISETP.GE.AND P2, PT, R2, R115, PT ;  /* 0x000000730200720c */ /* 0x000fe20003f46270 */
[--C-:B------:R-:W-:Y:S01]  /*7c20*/  FFMA R6, R6, UR21, -R112.reuse ;  /* 0x0000001506067c23 */ /* 0x100fe20008000870 */
[----:B------:R-:W-:Y:S01]  /*7c30*/  FSETP.GEU.AND P5, PT, R24, -126, PT ;  /* 0xc2fc00001800780b */ /* 0x000fe20003fae000 */
[--C-:B------:R-:W-:Y:S01]  /*7c40*/  FFMA R18, R48, UR21, -R112.reuse ;  /* 0x0000001530127c23 */ /* 0x100fe20008000870 */
[----:B------:R-:W-:Y:S01]  /*7c50*/  FMNMX R12, R30, R13, !PT ;  /* 0x0000000d1e0c7209 */ /* 0x000fe20007800000 */
[--C-:B------:R-:W-:Y:S01]  /*7c60*/  FFMA R13, R25, UR21, -R112.reuse ;  /* 0x00000015190d7c23 */ /* 0x100fe20008000870 */
[----:B------:R-:W-:Y:S01]  /*7c70*/  FSEL R58, R58, -INF , P3 ;  /* 0xff8000003a3a7808 */ /* 0x000fe20001800000 */
[--C-:B------:R-:W-:Y:S01]  /*7c80*/  FFMA R20, R52, UR21, -R112.reuse ;  /* 0x0000001534147c23 */ /* 0x100fe20008000870 */
[----:B------:R-:W-:Y:S01]  /*7c90*/  FMNMX R17, R31, R12, !PT ;  /* 0x0000000c1f117209 */ /* 0x000fe20007800000 */
[--C-:B------:R-:W-:Y:S01]  /*7ca0*/  FFMA R22, R57, UR21, -R112.reuse ;  /* 0x0000001539167c23 */ /* 0x100fe20008000870 */
[----:B------:R-:W-:Y:S01]  /*7cb0*/  FSETP.GEU.AND P6, PT, R13, -126, PT ;  /* 0xc2fc00000d00780b */ /* 0x000fe20003fce000 */
[--C-:B------:R-:W-:Y:S01]  /*7cc0*/  FFMA R57, R64, UR21, -R112.reuse ;  /* 0x0000001540397c23 */ /* 0x100fe20008000870 */
[----:B------:R-:W-:Y:S01]  /*7cd0*/  FMNMX R12, R34, R17, !PT ;  /* 0x00000011220c7209 */ /* 0x000fe20007800000 */
[--C-:B------:R-:W-:Y:S01]  /*7ce0*/  FFMA R17, R29, UR21, -R112.reuse ;  /* 0x000000151d117c23 */ /* 0x100fe20008000870 */
[----:B------:R-:W-:Y:S01]  /*7cf0*/  FSEL R39, R39, -INF , P4 ;  /* 0xff80000027277808 */ /* 0x000fe20002000000 */
[----:B------:R-:W-:Y:S01]  /*7d00*/  @!P5 FMUL R24, R24, 0.5 ;  /* 0x3f0000001818d820 */ /* 0x000fe20000400000 */
[----:B------:R-:W-:Y:S01]  /*7d10*/  FMNMX R19, R35, R12, !PT ;  /* 0x0000000c23137209 */ /* 0x000fe20007800000 */
[--C-:B------:R-:W-:Y:S01]  /*7d20*/  FFMA R52, R73, UR21, -R112.reuse ;  /* 0x0000001549347c23 */ /* 0x100fe20008000870 */
[----:B------:R-:W-:Y:S01]  /*7d30*/  ISETP.GE.AND P3, PT, R2, R141, PT ;  /* 0x0000008d0200720c */ /* 0x000fe20003f66270 */
[--C-:B------:R-:W-:Y:S01]  /*7d40*/  FFMA R48, R69, UR21, -R112.reuse ;  /* 0x0000001545307c23 */ /* 0x100fe20008000870 */
[----:B------:R-:W-:Y:S01]  /*7d50*/  FMNMX R12, R38, R19, !PT ;  /* 0x00000013260c7209 */ /* 0x000fe20007800000 */
[----:B------:R-:W1:Y:S01]  /*7d60*/  MUFU.EX2 R24, R24 ;  /* 0x0000001800187308 */ /* 0x000e620000000800 */
[----:B------:R-:W-:Y:S01]  /*7d70*/  FSEL R42, R42, -INF , P2 ;  /* 0xff8000002a2a7808 */ /* 0x000fe20001000000 */
[----:B------:R-:W-:Y:S01]  /*7d80*/  @!P6 FMUL R13, R13, 0.5 ;  /* 0x3f0000000d0de820 */ /* 0x000fe20000400000 */
[----:B------:R-:W-:Y:S01]  /*7d90*/  ISETP.GE.AND P2, PT, R2, R125, PT ;  /* 0x0000007d0200720c */ /* 0x000fe20003f46270 */
[--C-:B------:R-:W-:Y:S01]  /*7da0*/  FFMA R69, R76, UR21, -R112.reuse ;  /* 0x000000154c457c23 */ /* 0x100fe20008000870 */
[----:B------:R-:W-:Y:S01]  /*7db0*/  FSEL R67, R67, -INF , P3 ;  /* 0xff80000043437808 */ /* 0x000fe20001800000 */
[--C-:B------:R-:W-:Y:S01]  /*7dc0*/  FFMA R73, R80, UR21, -R112.reuse ;  /* 0x0000001550497c23 */ /* 0x100fe20008000870 */
[----:B------:R-:W-:Y:S01]  /*7dd0*/  FMNMX R19, R39, R12, !PT ;  /* 0x0000000c27137209 */ /* 0x000fe20007800000 */
[----:B------:R-:W2:Y:S01]  /*7de0*/  MUFU.EX2 R13, R13 ;  /* 0x0000000d000d7308 */ /* 0x000ea20000000800 */
[C---:B------:R-:W-:Y:S01]  /*7df0*/  ISETP.GE.AND P4, PT, R2.reuse, R123, PT ;  /* 0x0000007b0200720c */ /* 0x040fe20003f86270 */
[----:B------:R-:W-:Y:S01]  /*7e00*/  FFMA R64, R85, UR21, -R112 ;  /* 0x0000001555407c23 */ /* 0x000fe20008000870 */
[----:B------:R-:W-:Y:S01]  /*7e10*/  ISETP.GE.AND P3, PT, R2, R149, PT ;  /* 0x000000950200720c */ /* 0x000fe20003f66270 */
[----:B------:R-:W-:Y:S01]  /*7e20*/  FMUL R15, R15, UR21 ;  /* 0x000000150f0f7c20 */ /* 0x000fe20008400000 */
[----:B------:R-:W-:-:S02]  /*7e30*/  FSEL R51, R51, -INF , P2 ;  /* 0xff80000033337808 */ /* 0x000fc40001000000 */
[----:B------:R-:W-:Y:S02]  /*7e40*/  ISETP.GE.AND P2, PT, R2, R135, PT ;  /* 0x000000870200720c */ /* 0x000fe40003f46270 */
[----:B------:R-:W-:Y:S01]  /*7e50*/  FMNMX R12, R42, R19, !PT ;  /* 0x000000132a0c7209 */ /* 0x000fe20007800000 */
[----:B------:R-:W-:Y:S01]  /*7e60*/  FFMA R19, R33, UR21, -R112 ;  /* 0x0000001521137c23 */ /* 0x000fe20008000870 */
[----:B------:R-:W-:Y:S01]  /*7e70*/  FSEL R50, R50, -INF , P4 ;  /* 0xff80000032327808 */ /* 0x000fe20002000000 */
[----:B-1----:R-:W-:Y:S01]  /*7e80*/  @!P5 FMUL R24, R24, R24 ;  /* 0x000000181818d220 */ /* 0x002fe20000400000 */
[----:B------:R-:W-:Y:S02]  /*7e90*/  FSEL R75, R75, -INF , P3 ;  /* 0xff8000004b4b7808 */ /* 0x000fe40001800000 */
[C---:B------:R-:W-:Y:S02]  /*7ea0*/  ISETP.GE.AND P4, PT, R2.reuse, R133, PT ;  /* 0x000000850200720c */ /* 0x040fe40003f86270 */
[----:B------:R-:W-:Y:S01]  /*7eb0*/  ISETP.GE.AND P3, PT, R2, R157, PT ;  /* 0x0000009d0200720c */ /* 0x000fe20003f66270 */
[----:B--2---:R-:W-:Y:S01]  /*7ec0*/  @!P6 FMUL R13, R13, R13 ;  /* 0x0000000d0d0de220 */ /* 0x004fe20000400000 */
[----:B------:R-:W-:-:S02]  /*7ed0*/  FSEL R62, R62, -INF , P2 ;  /* 0xff8000003e3e7808 */ /* 0x000fc40001000000 */
[C---:B------:R-:W-:Y:S02]  /*7ee0*/  ISETP.GE.AND P2, PT, R2.reuse, R145, PT ;  /* 0x000000910200720c */ /* 0x040fe40003f46270 */
[----:B------:R-:W-:Y:S02]  /*7ef0*/  FSEL R59, R59, -INF , P4 ;  /* 0xff8000003b3b7808 */ /* 0x000fe40002000000 */
[----:B------:R-:W-:Y:S02]  /*7f00*/  FSEL R83, R83, -INF , P3 ;  /* 0xff80000053537808 */ /* 0x000fe40001800000 */
[----:B------:R-:W-:Y:S02]  /*7f10*/  FSETP.GEU.AND P5, PT, R19, -126, PT ;  /* 0xc2fc00001300780b */ /* 0x000fe40003fae000 */
[----:B------:R-:W-:Y:S02]  /*7f20*/  ISETP.GE.AND P4, PT, R2, R143, PT ;  /* 0x0000008f0200720c */ /* 0x000fe40003f86270 */
[----:B------:R-:W-:-:S02]  /*7f30*/  FSETP.GEU.AND P3, PT, R17, -126, PT ;  /* 0xc2fc00001100780b */ /* 0x000fc40003f6e000 */
[----:B------:R-:W-:Y:S02]  /*7f40*/  FSEL R71, R71, -INF , P2 ;  /* 0xff80000047477808 */ /* 0x000fe40001000000 */
[----:B------:R-:W-:Y:S02]  /*7f50*/  ISETP.GE.AND P2, PT, R2, R155, PT ;  /* 0x0000009b0200720c */ /* 0x000fe40003f46270 */
[----:B------:R-:W-:Y:S02]  /*7f60*/  FSEL R70, R70, -INF , P4 ;  /* 0xff80000046467808 */ /* 0x000fe40002000000 */
[----:B------:R-:W-:Y:S01]  /*7f70*/  ISETP.GE.AND P4, PT, R2, R151, PT ;  /* 0x000000970200720c */ /* 0x000fe20003f86270 */
[----:B------:R-:W-:Y:S01]  /*7f80*/  @!P5 FMUL R19, R19, 0.5 ;  /* 0x3f0000001313d820 */ /* 0x000fe20000400000 */
[----:B------:R-:W-:Y:S02]  /*7f90*/  FSEL R82, R82, -INF , P2 ;  /* 0xff80000052527808 */ /* 0x000fe40001000000 */
[----:B------:R-:W-:Y:S01]  /*7fa0*/  FMNMX R21, R43, R12, !PT ;  /* 0x0000000c2b157209 */ /* 0x000fe20007800000 */
[----:B------:R-:W-:Y:S01]  /*7fb0*/  @!P3 FMUL R17, R17, 0.5 ;  /* 0x3f0000001111b820 */ /* 0x000fe20000400000 */
[----:B------:R-:W-:Y:S01]  /*7fc0*/  FSETP.GEU.AND P2, PT, R26, -126, PT ;  /* 0xc2fc00001a00780b */ /* 0x000fe20003f4e000 */
[----:B------:R-:W-:Y:S01]  /*7fd0*/  FFMA R12, R36, UR21, -R112 ;  /* 0x00000015240c7c23 */ /* 0x000fe20008000870 */
[----:B------:R-:W-:Y:S01]  /*7fe0*/  FSEL R78, R78, -INF , P4 ;  /* 0xff8000004e4e7808 */ /* 0x000fe20002000000 */
[----:B------:R-:W1:Y:S01]  /*7ff0*/  MUFU.EX2 R19, R19 ;  /* 0x0000001300137308 */ /* 0x000e620000000800 */
[----:B------:R-:W-:-:S02]  /*8000*/  ISETP.GE.AND P4, PT, R2, R159, PT ;  /* 0x0000009f0200720c */ /* 0x000fc40003f86270 */
[----:B------:R-:W-:Y:S01]  /*8010*/  FMNMX R14, R46, R21, !PT ;  /* 0x000000152e0e7209 */ /* 0x000fe20007800000 */
[--C-:B------:R-:W-:Y:S01]  /*8020*/  FFMA R21, R37, UR21, -R112.reuse ;  /* 0x0000001525157c23 */ /* 0x100fe20008000870 */
[----:B------:R-:W-:Y:S01]  /*8030*/  FSEL R86, R86, -INF , P4 ;  /* 0xff80000056567808 */ /* 0x000fe20002000000 */
[--C-:B------:R-:W-:Y:S01]  /*8040*/  FFMA R37, R45, UR21, -R112.reuse ;  /* 0x000000152d257c23 */ /* 0x100fe20008000870 */
[----:B------:R-:W-:Y:S01]  /*8050*/  FMNMX R23, R47, R14, !PT ;  /* 0x0000000e2f177209 */ /* 0x000fe20007800000 */
[----:B------:R-:W2:Y:S01]  /*8060*/  MUFU.EX2 R17, R17 ;  /* 0x0000001100117308 */ /* 0x000ea20000000800 */
[----:B------:R-:W-:Y:S01]  /*8070*/  ISETP.GE.AND P4, PT, R2, R161, PT ;  /* 0x000000a10200720c */ /* 0x000fe20003f86270 */
[----:B------:R-:W-:Y:S01]  /*8080*/  @!P2 FMUL R26, R26, 0.5 ;  /* 0x3f0000001a1aa820 */ /* 0x000fe20000400000 */
[----:B------:R-:W-:Y:S01]  /*8090*/  FSETP.GEU.AND P6, PT, R12, -126, PT ;  /* 0xc2fc00000c00780b */ /* 0x000fe20003fce000 */
[--C-:B------:R-:W-:Y:S01]  /*80a0*/  FFMA R45, R53, UR21, -R112.reuse ;  /* 0x00000015352d7c23 */ /* 0x100fe20008000870 */
[----:B------:R-:W-:Y:S01]  /*80b0*/  FMNMX R14, R50, R23, !PT ;  /* 0x00000017320e7209 */ /* 0x000fe20007800000 */
[--C-:B------:R-:W-:Y:S01]  /*80c0*/  FFMA R53, R60, UR21, -R112.reuse ;  /* 0x000000153c357c23 */ /* 0x100fe20008000870 */
[----:B------:R-:W-:Y:S01]  /*80d0*/  FSEL R87, R87, -INF , P4 ;  /* 0xff80000057577808 */ /* 0x000fe20002000000 */
[----:B------:R-:W3:Y:S01]  /*80e0*/  MUFU.EX2 R26, R26 ;  /* 0x0000001a001a7308 */ /* 0x000ee20000000800 */
[----:B------:R-:W-:Y:S01]  /*80f0*/  FSETP.GEU.AND P4, PT, R6, -126, PT ;  /* 0xc2fc00000600780b */ /* 0x000fe20003f8e000 */
[----:B-1----:R-:W-:Y:S01]  /*8100*/  @!P5 FMUL R19, R19, R19 ;  /* 0x000000131313d220 */ /* 0x002fe20000400000 */
[----:B------:R-:W-:Y:S01]  /*8110*/  FMNMX R23, R51, R14, !PT ;  /* 0x0000000e33177209 */ /* 0x000fe20007800000 */
[--C-:B------:R-:W-:Y:S01]  /*8120*/  FFMA R14, R40, UR21, -R112.reuse ;  /* 0x00000015280e7c23 */ /* 0x100fe20008000870 */
[--C-:B------:R-:W-:Y:S01]  /*8130*/  FFMA R40, R61, UR21, -R112.reuse ;  /* 0x000000153d287c23 */ /* 0x100fe20008000870 */
[--C-:B------:R-:W-:Y:S01]  /*8140*/  FFMA R61, R68, UR21, -R112.reuse ;  /* 0x00000015443d7c23 */ /* 0x100fe20008000870 */
[----:B------:R-:W-:Y:S01]  /*8150*/  FMNMX R16, R54, R23, !PT ;  /* 0x0000001736107209 */ /* 0x000fe20007800000 */
[----:B------:R-:W-:Y:S01]  /*8160*/  @!P6 FMUL R12, R12, 0.5 ;  /* 0x3f0000000c0ce820 */ /* 0x000fe20000400000 */
[----:B--2---:R-:W-:Y:S01]  /*8170*/  @!P3 FMUL R17, R17, R17 ;  /* 0x000000111111b220 */ /* 0x004fe20000400000 */
[----:B------:R-:W-:Y:S01]  /*8180*/  FSETP.GEU.AND P3, PT, R14, -126, PT ;  /* 0xc2fc00000e00780b */ /* 0x000fe20003f6e000 */
[--C-:B------:R-:W-:Y:S01]  /*8190*/  FFMA R23, R41, UR21, -R112.reuse ;  /* 0x0000001529177c23 */ /* 0x100fe20008000870 */
[----:B------:R-:W-:Y:S01]  /*81a0*/  FMNMX R25, R55, R16, !PT ;  /* 0x0000001037197209 */ /* 0x000fe20007800000 */
[--C-:B------:R-:W-:Y:S01]  /*81b0*/  FFMA R16, R44, UR21, -R112.reuse ;  /* 0x000000152c107c23 */ /* 0x100fe20008000870 */
[----:B------:R-:W-:Y:S01]  /*81c0*/  @!P4 FMUL R6, R6, 0.5 ;  /* 0x3f0000000606c820 */ /* 0x000fe20000400000 */
[----:B------:R-:W1:Y:S01]  /*81d0*/  MUFU.EX2 R12, R12 ;  /* 0x0000000c000c7308 */ /* 0x000e620000000800 */
[--C-:B------:R-:W-:Y:S01]  /*81e0*/  FFMA R41, R49, UR21, -R112.reuse ;  /* 0x0000001531297c23 */ /* 0x100fe20008000870 */
[----:B---3--:R-:W-:Y:S01]  /*81f0*/  @!P2 FMUL R26, R26, R26 ;  /* 0x0000001a1a1aa220 */ /* 0x008fe20000400000 */
[----:B------:R-:W-:Y:S01]  /*8200*/  FSETP.GEU.AND P5, PT, R16, -126, PT ;  /* 0xc2fc00001000780b */ /* 0x000fe20003fae000 */
[--C-:B------:R-:W-:Y:S01]  /*8210*/  FFMA R49, R56, UR21, -R112.reuse ;  /* 0x0000001538317c23 */ /* 0x100fe20008000870 */
[----:B------:R-:W-:Y:S01]  /*8220*/  FSETP.GEU.AND P2, PT, R21, -126, PT ;  /* 0xc2fc00001500780b */ /* 0x000fe20003f4e000 */
[--C-:B------:R-:W-:Y:S01]  /*8230*/  FFMA R44, R65, UR21, -R112.reuse ;  /* 0x00000015412c7c23 */ /* 0x100fe20008000870 */
[--C-:B------:R-:W-:Y:S01]  /*8240*/  FFMA R65, R72, UR21, -R112.reuse ;  /* 0x0000001548417c23 */ /* 0x100fe20008000870 */
[----:B------:R2:W3:Y:S01]  /*8250*/  MUFU.EX2 R28, R6 ;  /* 0x00000006001c7308 */ /* 0x0004e20000000800 */
[----:B------:R-:W-:Y:S01]  /*8260*/  @!P3 FMUL R14, R14, 0.5 ;  /* 0x3f0000000e0eb820 */ /* 0x000fe20000400000 */
[--C-:B------:R-:W-:Y:S01]  /*8270*/  FFMA R60, R81, UR21, -R112.reuse ;  /* 0x00000015513c7c23 */ /* 0x100fe20008000870 */
[--C-:B------:R-:W-:Y:S01]  /*8280*/  FFMA R56, R77, UR21, -R112.reuse ;  /* 0x000000154d387c23 */ /* 0x100fe20008000870 */
[----:B------:R-:W-:-:S04]  /*8290*/  FFMA R77, R84, UR21, -R112 ;  /* 0x00000015544d7c23 */ /* 0x000fc80008000870 */
[----:B------:R-:W-:Y:S01]  /*82a0*/  @!P5 FMUL R16, R16, 0.5 ;  /* 0x3f0000001010d820 */ /* 0x000fe20000400000 */
[----:B-1----:R-:W-:Y:S01]  /*82b0*/  @!P6 FMUL R12, R12, R12 ;  /* 0x0000000c0c0ce220 */ /* 0x002fe20000400000 */
[----:B------:R-:W-:Y:S01]  /*82c0*/  FSETP.GEU.AND P6, PT, R37, -126, PT ;  /* 0xc2fc00002500780b */ /* 0x000fe20003fce000 */
[----:B------:R-:W1:Y:S01]  /*82d0*/  MUFU.EX2 R14, R14 ;  /* 0x0000000e000e7308 */ /* 0x000e620000000800 */
[----:B------:R-:W-:Y:S01]  /*82e0*/  @!P2 FMUL R21, R21, 0.5 ;  /* 0x3f0000001515a820 */ /* 0x000fe20000400000 */
[----:B--2---:R-:W-:Y:S01]  /*82f0*/  FMNMX R6, R58, R25, !PT ;  /* 0x000000193a067209 */ /* 0x004fe20007800000 */
[----:B---3--:R-:W-:Y:S01]  /*8300*/  @!P4 FMUL R28, R28, R28 ;  /* 0x0000001c1c1cc220 */ /* 0x008fe20000400000 */
[----:B------:R-:W-:-:S04]  /*8310*/  FSETP.GEU.AND P4, PT, R23, -126, PT ;  /* 0xc2fc00001700780b */ /* 0x000fc80003f8e000 */
[----:B------:R-:W2:Y:S01]  /*8320*/  MUFU.EX2 R16, R16 ;  /* 0x0000001000107308 */ /* 0x000ea20000000800 */
[----:B------:R-:W-:-:S03]  /*8330*/  FMNMX R25, R59, R6, !PT ;  /* 0x000000063b197209 */ /* 0x000fc60007800000 */
[----:B------:R-:W-:Y:S01]  /*8340*/  @!P6 FMUL R37, R37, 0.5 ;  /* 0x3f0000002525e820 */ /* 0x000fe20000400000 */
[----:B------:R-:W-:-:S03]  /*8350*/  FMNMX R6, R62, R25, !PT ;  /* 0x000000193e067209 */ /* 0x000fc60007800000 */
[----:B------:R-:W3:Y:S01]  /*8360*/  MUFU.EX2 R21, R21 ;  /* 0x0000001500157308 */ /* 0x000ee20000000800 */
[----:B-1----:R-:W-:Y:S01]  /*8370*/  @!P3 FMUL R14, R14, R14 ;  /* 0x0000000e0e0eb220 */ /* 0x002fe20000400000 */
[----:B------:R-:W-:Y:S01]  /*8380*/  FSETP.GEU.AND P3, PT, R41, -126, PT ;  /* 0xc2fc00002900780b */ /* 0x000fe20003f6e000 */
[----:B------:R-:W-:Y:S01]  /*8390*/  @!P4 FMUL R23, R23, 0.5 ;  /* 0x3f0000001717c820 */ /* 0x000fe20000400000 */
[----:B------:R-:W-:-:S04]  /*83a0*/  FMNMX R25, R63, R6, !PT ;  /* 0x000000063f197209 */ /* 0x000fc80007800000 */
        /* <DEDUP_REMOVED lines=35> */
[----:B------:R-:W-:Y:S01]  /*85e0*/  FMNMX R25, R79, R6, !PT ;  /* 0x000000064f197209 */ /* 0x000fe20007800000 */
[----:B---3--:R-:W-:Y:S01]  /*85f0*/  @!P6 FMUL R49, R49, R49 ;  /* 0x000000313131e220 */ /* 0x008fe20000400000 */
[----:B------:R-:W-:Y:S01]  /*8600*/  FSETP.GEU.AND P6, PT, R44, -126, PT ;  /* 0xc2fc00002c00780b */ /* 0x000fe20003fce000 */
[----:B------:R-:W2:Y:S01]  /*8610*/  MUFU.EX2 R53, R53 ;  /* 0x0000003500357308 */ /* 0x000ea20000000800 */
[----:B------:R-:W-:Y:S01]  /*8620*/  FMNMX R6, R82, R25, !PT ;  /* 0x0000001952067209 */ /* 0x000fe20007800000 */
[----:B------:R-:W-:Y:S01]  /*8630*/  FADD R10, R24, R49 ;  /* 0x00000031180a7221 */ /* 0x000fe20000000000 */
[----:B------:R-:W-:Y:S01]  /*8640*/  F2FP.F16.F32.PACK_AB R24, R13, R24 ;  /* 0x000000180d18723e */ /* 0x000fe200000000ff */
[----:B------:R-:W-:Y:S01]  /*8650*/  @!P2 FMUL R22, R22, 0.5 ;  /* 0x3f0000001616a820 */ /* 0x000fe20000400000 */
[----:B------:R-:W-:Y:S01]  /*8660*/  FMNMX R25, R83, R6, !PT ;  /* 0x0000000653197209 */ /* 0x000fe20007800000 */
[----:B-1----:R-:W-:Y:S01]  /*8670*/  @!P4 FMUL R20, R20, R20 ;  /* 0x000000141414c220 */ /* 0x002fe20000400000 */
[----:B------:R-:W-:Y:S01]  /*8680*/  FSETP.GEU.AND P4, PT, R40, -126, PT ;  /* 0xc2fc00002800780b */ /* 0x000fe20003f8e000 */
[----:B------:R-:W1:Y:S01]  /*8690*/  MUFU.EX2 R57, R57 ;  /* 0x0000003900397308 */ /* 0x000e620000000800 */
[----:B------:R-:W-:-:S03]  /*86a0*/  FMNMX R6, R86, R25, !PT ;  /* 0x0000001956067209 */ /* 0x000fc60007800000 */
[----:B------:R-:W-:Y:S01]  /*86b0*/  @!P6 FMUL R44, R44, 0.5 ;  /* 0x3f0000002c2ce820 */ /* 0x000fe20000400000 */
[----:B------:R-:W-:-:S03]  /*86c0*/  FMNMX R6, R87, R6, !PT ;  /* 0x0000000657067209 */ /* 0x000fc60007800000 */
[----:B------:R-:W3:Y:S01]  /*86d0*/  MUFU.EX2 R22, R22 ;  /* 0x0000001600167308 */ /* 0x000ee20000000800 */
[----:B--2---:R-:W-:Y:S01]  /*86e0*/  @!P3 FMUL R53, R53, R53 ;  /* 0x000000353535b220 */ /* 0x004fe20000400000 */
[----:B------:R-:W2:Y:S01]  /*86f0*/  SHFL.BFLY PT, R25, R6, 0x1, 0x1f ;  /* 0x0c201f0006197f89 */ /* 0x000ea200000e0000 */
[----:B------:R-:W-:Y:S01]  /*8700*/  FSETP.GEU.AND P3, PT, R48, -126, PT ;  /* 0xc2fc00003000780b */ /* 0x000fe20003f6e000 */
[----:B------:R-:W-:-:S04]  /*8710*/  @!P4 FMUL R40, R40, 0.5 ;  /* 0x3f0000002828c820 */ /* 0x000fc80000400000 */
[----:B------:R-:W4:Y:S01]  /*8720*/  MUFU.EX2 R44, R44 ;  /* 0x0000002c002c7308 */ /* 0x000f220000000800 */
[----:B-1----:R-:W-:Y:S01]  /*8730*/  @!P5 FMUL R57, R57, R57 ;  /* 0x000000393939d220 */ /* 0x002fe20000400000 */
[----:B------:R-:W-:-:S06]  /*8740*/  FSETP.GEU.AND P5, PT, R52, -126, PT ;  /* 0xc2fc00003400780b */ /* 0x000fcc0003fae000 */
[----:B------:R-:W1:Y:S01]  /*8750*/  MUFU.EX2 R40, R40 ;  /* 0x0000002800287308 */ /* 0x000e620000000800 */
[----:B---3--:R-:W-:Y:S01]  /*8760*/  @!P2 FMUL R22, R22, R22 ;  /* 0x000000161616a220 */ /* 0x008fe20000400000 */
[----:B------:R-:W-:Y:S01]  /*8770*/  FSETP.GEU.AND P2, PT, R61, -126, PT ;  /* 0xc2fc00003d00780b */ /* 0x000fe20003f4e000 */
[----:B------:R-:W-:-:S04]  /*8780*/  @!P3 FMUL R48, R48, 0.5 ;  /* 0x3f0000003030b820 */ /* 0x000fc80000400000 */
[----:B------:R-:W-:Y:S01]  /*8790*/  @!P5 FMUL R52, R52, 0.5 ;  /* 0x3f0000003434d820 */ /* 0x000fe20000400000 */
[----:B----4-:R-:W-:Y:S01]  /*87a0*/  @!P6 FMUL R44, R44, R44 ;  /* 0x0000002c2c2ce220 */ /* 0x010fe20000400000 */
[----:B------:R-:W-:Y:S01]  /*87b0*/  FSETP.GEU.AND P6, PT, R69, -126, PT ;  /* 0xc2fc00004500780b */ /* 0x000fe20003fce000 */
[----:B------:R-:W3:Y:S01]  /*87c0*/  MUFU.EX2 R48, R48 ;  /* 0x0000003000307308 */ /* 0x000ee20000000800 */
[----:B--2---:R-:W-:-:S04]  /*87d0*/  FMNMX R6, R6, R25, !PT ;  /* 0x0000001906067209 */ /* 0x004fc80007800000 */
[----:B------:R-:W-:Y:S01]  /*87e0*/  @!P2 FMUL R61, R61, 0.5 ;  /* 0x3f0000003d3da820 */ /* 0x000fe20000400000 */
[----:B-1----:R-:W-:Y:S01]  /*87f0*/  @!P4 FMUL R40, R40, R40 ;  /* 0x000000282828c220 */ /* 0x002fe20000400000 */
[----:B------:R-:W-:Y:S01]  /*8800*/  FSETP.GEU.AND P4, PT, R65, -126, PT ;  /* 0xc2fc00004100780b */ /* 0x000fe20003f8e000 */
[----:B------:R-:W1:Y:S01]  /*8810*/  MUFU.EX2 R52, R52 ;  /* 0x0000003400347308 */ /* 0x000e620000000800 */
[----:B------:R-:W2:Y:S03]  /*8820*/  SHFL.BFLY PT, R25, R6, 0x2, 0x1f ;  /* 0x0c401f0006197f89 */ /* 0x000ea600000e0000 */
[----:B------:R-:W-:-:S04]  /*8830*/  @!P6 FMUL R69, R69, 0.5 ;  /* 0x3f0000004545e820 */ /* 0x000fc80000400000 */
[----:B------:R-:W4:Y:S01]  /*8840*/  MUFU.EX2 R61, R61 ;  /* 0x0000003d003d7308 */ /* 0x000f220000000800 */
[----:B---3--:R-:W-:Y:S01]  /*8850*/  @!P3 FMUL R48, R48, R48 ;  /* 0x000000303030b220 */ /* 0x008fe20000400000 */
[----:B------:R-:W-:Y:S02]  /*8860*/  FSETP.GEU.AND P3, PT, R73, -126, PT ;  /* 0xc2fc00004900780b */ /* 0x000fe40003f6e000 */
[----:B------:R-:W-:-:S04]  /*8870*/  @!P4 FMUL R65, R65, 0.5 ;  /* 0x3f0000004141c820 */ /* 0x000fc80000400000 */
        /* <DEDUP_REMOVED lines=19> */
[----:B------:R-:W-:Y:S01]  /*89b0*/  FSETP.GEU.AND P4, PT, R77, -126, PT ;  /* 0xc2fc00004d00780b */ /* 0x000fe20003f8e000 */
[----:B--2---:R-:W-:Y:S01]  /*89c0*/  @!P3 FMUL R73, R73, R73 ;  /* 0x000000494949b220 */ /* 0x004fe20000400000 */
[C---:B------:R-:W-:Y:S01]  /*89d0*/  FMUL R25, R36.reuse, UR21 ;  /* 0x0000001524197c20 */ /* 0x040fe20008400000 */
[----:B------:R-:W-:Y:S01]  /*89e0*/  FADD R113, -R36, R11 ;  /* 0x0000000b24717221 */ /* 0x000fe20000000100 */
[----:B------:R-:W-:Y:S02]  /*89f0*/  FADD R11, R14, R65 ;  /* 0x000000410e0b7221 */ /* 0x000fe40000000000 */
[--C-:B------:R-:W-:Y:S01]  /*8a00*/  FFMA R30, R30, UR21, -R25.reuse ;  /* 0x000000151e1e7c23 */ /* 0x100fe20008000819 */
[--C-:B------:R-:W-:Y:S01]  /*8a10*/  FFMA R27, R27, UR21, -R25.reuse ;  /* 0x000000151b1b7c23 */ /* 0x100fe20008000819 */
[----:B---3--:R-:W-:Y:S01]  /*8a20*/  @!P5 FMUL R60, R60, R60 ;  /* 0x0000003c3c3cd220 */ /* 0x008fe20000400000 */
[----:B------:R-:W2:Y:S01]  /*8a30*/  MUFU.EX2 R64, R64 ;  /* 0x0000004000407308 */ /* 0x000ea20000000800 */
[--C-:B------:R-:W-:Y:S01]  /*8a40*/  FFMA R32, R32, UR21, -R25.reuse ;  /* 0x0000001520207c23 */ /* 0x100fe20008000819 */
[----:B------:R-:W-:Y:S01]  /*8a50*/  FSETP.GEU.AND P5, PT, R30, -126, PT ;  /* 0xc2fc00001e00780b */ /* 0x000fe20003fae000 */
[--C-:B------:R-:W-:Y:S01]  /*8a60*/  FFMA R34, R34, UR21, -R25.reuse ;  /* 0x0000001522227c23 */ /* 0x100fe20008000819 */
[----:B------:R-:W-:Y:S01]  /*8a70*/  FSETP.GEU.AND P3, PT, R27, -126, PT ;  /* 0xc2fc00001b00780b */ /* 0x000fe20003f6e000 */
[----:B------:R-:W-:Y:S01]  /*8a80*/  @!P4 FMUL R77, R77, 0.5 ;  /* 0x3f0000004d4dc820 */ /* 0x000fe20000400000 */
[--C-:B------:R-:W-:Y:S01]  /*8a90*/  FFMA R31, R31, UR21, -R25.reuse ;  /* 0x000000151f1f7c23 */ /* 0x100fe20008000819 */
[----:B-1----:R-:W-:Y:S01]  /*8aa0*/  @!P2 FMUL R56, R56, R56 ;  /* 0x000000383838a220 */ /* 0x002fe20000400000 */
[----:B------:R-:W-:Y:S01]  /*8ab0*/  FSETP.GEU.AND P2, PT, R32, -126, PT ;  /* 0xc2fc00002000780b */ /* 0x000fe20003f4e000 */
[--C-:B------:R-:W-:Y:S01]  /*8ac0*/  FFMA R29, R35, UR21, -R25.reuse ;  /* 0x00000015231d7c23 */ /* 0x100fe20008000819 */
[--C-:B------:R-:W-:Y:S01]  /*8ad0*/  FFMA R82, R82, UR21, -R25.reuse ;  /* 0x0000001552527c23 */ /* 0x100fe20008000819 */
[----:B------:R-:W1:Y:S01]  /*8ae0*/  MUFU.EX2 R77, R77 ;  /* 0x0000004d004d7308 */ /* 0x000e620000000800 */
[--C-:B------:R-:W-:Y:S01]  /*8af0*/  FFMA R78, R78, UR21, -R25.reuse ;  /* 0x000000154e4e7c23 */ /* 0x100fe20008000819 */
[--C-:B------:R-:W-:Y:S01]  /*8b00*/  FFMA R83, R83, UR21, -R25.reuse ;  /* 0x0000001553537c23 */ /* 0x100fe20008000819 */
[--C-:B------:R-:W-:Y:S01]  /*8b10*/  FFMA R80, R79, UR21, -R25.reuse ;  /* 0x000000154f507c23 */ /* 0x100fe20008000819 */
[----:B------:R-:W-:Y:S01]  /*8b20*/  @!P5 FMUL R30, R30, 0.5 ;  /* 0x3f0000001e1ed820 */ /* 0x000fe20000400000 */
[--C-:B------:R-:W-:Y:S01]  /*8b30*/  FFMA R112, R87, UR21, -R25.reuse ;  /* 0x0000001557707c23 */ /* 0x100fe20008000819 */
[----:B------:R-:W-:Y:S01]  /*8b40*/  @!P3 FMUL R27, R27, 0.5 ;  /* 0x3f0000001b1bb820 */ /* 0x000fe20000400000 */
[----:B--2---:R-:W-:Y:S01]  /*8b50*/  @!P6 FMUL R64, R64, R64 ;  /* 0x000000404040e220 */ /* 0x004fe20000400000 */
[----:B------:R2:W3:Y:S01]  /*8b60*/  MUFU.EX2 R72, R30 ;  /* 0x0000001e00487308 */ /* 0x0004e20000000800 */
[----:B------:R-:W-:Y:S01]  /*8b70*/  FSETP.GEU.AND P6, PT, R34, -126, PT ;  /* 0xc2fc00002200780b */ /* 0x000fe20003fce000 */
[----:B------:R-:W-:Y:S01]  /*8b80*/  @!P2 FMUL R32, R32, 0.5 ;  /* 0x3f0000002020a820 */ /* 0x000fe20000400000 */
[----:B------:R-:W-:Y:S01]  /*8b90*/  FFMA R86, R86, UR21, -R25 ;  /* 0x0000001556567c23 */ /* 0x000fe20008000819 */
[----:B------:R-:W-:-:S04]  /*8ba0*/  FMUL R113, R113, UR21 ;  /* 0x0000001571717c20 */ /* 0x000fc80008400000 */
[----:B------:R4:W5:Y:S01]  /*8bb0*/  MUFU.EX2 R68, R27 ;  /* 0x0000001b00447308 */ /* 0x0009620000000800 */
[----:B-1----:R-:W-:Y:S01]  /*8bc0*/  @!P4 FMUL R77, R77, R77 ;  /* 0x0000004d4d4dc220 */ /* 0x002fe20000400000 */
[----:B--2---:R-:W-:Y:S01]  /*8bd0*/  FFMA R30, R39, UR21, -R25 ;  /* 0x00000015271e7c23 */ /* 0x004fe20008000819 */
[----:B------:R-:W-:-:S03]  /*8be0*/  FSETP.GEU.AND P4, PT, R31, -126, PT ;  /* 0xc2fc00001f00780b */ /* 0x000fc60003f8e000 */
[----:B------:R-:W-:Y:S02]  /*8bf0*/  @!P6 FMUL R34, R34, 0.5 ;  /* 0x3f0000002222e820 */ /* 0x000fe40000400000 */
[----:B------:R1:W2:Y:S01]  /*8c00*/  MUFU.EX2 R33, R32 ;  /* 0x0000002000217308 */ /* 0x0002a20000000800 */
[----:B----4-:R-:W-:Y:S01]  /*8c10*/  FFMA R27, R38, UR21, -R25 ;  /* 0x00000015261b7c23 */ /* 0x010fe20008000819 */
[----:B---3--:R-:W-:Y:S01]  /*8c20*/  @!P5 FMUL R72, R72, R72 ;  /* 0x000000484848d220 */ /* 0x008fe20000400000 */
[----:B------:R-:W-:-:S05]  /*8c30*/  FSETP.GEU.AND P5, PT, R30, -126, PT ;  /* 0xc2fc00001e00780b */ /* 0x000fca0003fae000 */
[----:B------:R3:W4:Y:S01]  /*8c40*/  MUFU.EX2 R38, R34 ;  /* 0x0000002200267308 */ /* 0x0007220000000800 */
[----:B-----5:R-:W-:Y:S01]  /*8c50*/  @!P3 FMUL R68, R68, R68 ;  /* 0x000000444444b220 */ /* 0x020fe20000400000 */
[----:B------:R-:W-:Y:S01]  /*8c60*/  FSETP.GEU.AND P3, PT, R27, -126, PT ;  /* 0xc2fc00001b00780b */ /* 0x000fe20003f6e000 */
[----:B------:R-:W-:Y:S01]  /*8c70*/  @!P4 FMUL R31, R31, 0.5 ;  /* 0x3f0000001f1fc820 */ /* 0x000fe20000400000 */
[----:B-1----:R-:W-:-:S04]  /*8c80*/  FFMA R32, R43, UR21, -R25 ;  /* 0x000000152b207c23 */ /* 0x002fc80008000819 */
[----:B------:R1:W5:Y:S01]  /*8c90*/  MUFU.EX2 R35, R31 ;  /* 0x0000001f00237308 */ /* 0x0003620000000800 */
[----:B--2---:R-:W-:Y:S01]  /*8ca0*/  @!P2 FMUL R33, R33, R33 ;  /* 0x000000212121a220 */ /* 0x004fe20000400000 */
[----:B------:R-:W-:Y:S01]  /*8cb0*/  FSETP.GEU.AND P2, PT, R29, -126, PT ;  /* 0xc2fc00001d00780b */ /* 0x000fe20003f4e000 */
[----:B------:R-:W-:Y:S01]  /*8cc0*/  @!P5 FMUL R30, R30, 0.5 ;  /* 0x3f0000001e1ed820 */ /* 0x000fe20000400000 */
[----:B---3--:R-:W-:-:S03]  /*8cd0*/  FFMA R34, R71, UR21, -R25 ;  /* 0x0000001547227c23 */ /* 0x008fc60008000819 */
[----:B------:R-:W-:Y:S01]  /*8ce0*/  @!P3 FMUL R27, R27, 0.5 ;  /* 0x3f0000001b1bb820 */ /* 0x000fe20000400000 */
[----:B------:R2:W3:Y:S01]  /*8cf0*/  MUFU.EX2 R43, R30 ;  /* 0x0000001e002b7308 */ /* 0x0004e20000000800 */
[----:B-1----:R-:W-:Y:S01]  /*8d00*/  FFMA R31, R42, UR21, -R25 ;  /* 0x000000152a1f7c23 */ /* 0x002fe20008000819 */
[----:B----4-:R-:W-:Y:S01]  /*8d10*/  @!P6 FMUL R38, R38, R38 ;  /* 0x000000262626e220 */ /* 0x010fe20000400000 */
[----:B------:R-:W-:-:S04]  /*8d20*/  FSETP.GEU.AND P6, PT, R32, -126, PT ;  /* 0xc2fc00002000780b */ /* 0x000fc80003fce000 */
[----:B------:R-:W-:Y:S01]  /*8d30*/  @!P2 FMUL R29, R29, 0.5 ;  /* 0x3f0000001d1da820 */ /* 0x000fe20000400000 */
[----:B------:R1:W4:Y:S01]  /*8d40*/  MUFU.EX2 R42, R27 ;  /* 0x0000001b002a7308 */ /* 0x0003220000000800 */
[----:B-----5:R-:W-:Y:S01]  /*8d50*/  @!P4 FMUL R35, R35, R35 ;  /* 0x000000232323c220 */ /* 0x020fe20000400000 */
[----:B--2---:R-:W-:Y:S01]  /*8d60*/  FFMA R30, R50, UR21, -R25 ;  /* 0x00000015321e7c23 */ /* 0x004fe20008000819 */
[----:B------:R-:W-:-:S05]  /*8d70*/  FSETP.GEU.AND P4, PT, R31, -126, PT ;  /* 0xc2fc00001f00780b */ /* 0x000fca0003f8e000 */
[----:B------:R2:W5:Y:S01]  /*8d80*/  MUFU.EX2 R39, R29 ;  /* 0x0000001d00277308 */ /* 0x0005620000000800 */
[----:B-1----:R-:W-:Y:S01]  /*8d90*/  FFMA R27, R47, UR21, -R25 ;  /* 0x000000152f1b7c23 */ /* 0x002fe20008000819 */
[----:B------:R-:W-:Y:S01]  /*8da0*/  @!P6 FMUL R32, R32, 0.5 ;  /* 0x3f0000002020e820 */ /* 0x000fe20000400000 */
[----:B---3--:R-:W-:Y:S01]  /*8db0*/  @!P5 FMUL R43, R43, R43 ;  /* 0x0000002b2b2bd220 */ /* 0x008fe20000400000 */
[----:B------:R-:W-:-:S04]  /*8dc0*/  FSETP.GEU.AND P5, PT, R30, -126, PT ;  /* 0xc2fc00001e00780b */ /* 0x000fc80003fae000 */
[----:B------:R1:W3:Y:S01]  /*8dd0*/  MUFU.EX2 R47, R32 ;  /* 0x00000020002f7308 */ /* 0x0002e20000000800 */
[----:B----4-:R-:W-:Y:S01]  /*8de0*/  @!P3 FMUL R42, R42, R42 ;  /* 0x0000002a2a2ab220 */ /* 0x010fe20000400000 */
[----:B------:R-:W-:Y:S01]  /*8df0*/  FSETP.GEU.AND P3, PT, R27, -126, PT ;  /* 0xc2fc00001b00780b */ /* 0x000fe20003f6e000 */
[----:B--2---:R-:W-:Y:S01]  /*8e00*/  FFMA R29, R46, UR21, -R25 ;  /* 0x000000152e1d7c23 */ /* 0x004fe20008000819 */
[----:B------:R-:W-:-:S04]  /*8e10*/  @!P4 FMUL R31, R31, 0.5 ;  /* 0x3f0000001f1fc820 */ /* 0x000fc80000400000 */
[----:B------:R2:W4:Y:S01]  /*8e20*/  MUFU.EX2 R46, R31 ;  /* 0x0000001f002e7308 */ /* 0x0005220000000800 */
[----:B-----5:R-:W-:Y:S01]  /*8e30*/  @!P2 FMUL R39, R39, R39 ;  /* 0x000000272727a220 */ /* 0x020fe20000400000 */
[----:B------:R-:W-:Y:S01]  /*8e40*/  FSETP.GEU.AND P2, PT, R29, -126, PT ;  /* 0xc2fc00001d00780b */ /* 0x000fe20003f4e000 */
[----:B------:R-:W-:Y:S01]  /*8e50*/  @!P5 FMUL R30, R30, 0.5 ;  /* 0x3f0000001e1ed820 */ /* 0x000fe20000400000 */
[----:B-1----:R-:W-:-:S03]  /*8e60*/  FFMA R32, R54, UR21, -R25 ;  /* 0x0000001536207c23 */ /* 0x002fc60008000819 */
[----:B------:R-:W-:Y:S01]  /*8e70*/  @!P3 FMUL R27, R27, 0.5 ;  /* 0x3f0000001b1bb820 */ /* 0x000fe20000400000 */
[----:B------:R1:W5:Y:S01]  /*8e80*/  MUFU.EX2 R54, R30 ;  /* 0x0000001e00367308 */ /* 0x0003620000000800 */
[----:B--2---:R-:W-:Y:S01]  /*8e90*/  FFMA R31, R51, UR21, -R25 ;  /* 0x00000015331f7c23 */ /* 0x004fe20008000819 */
[----:B---3--:R-:W-:Y:S01]  /*8ea0*/  @!P6 FMUL R47, R47, R47 ;  /* 0x0000002f2f2fe220 */ /* 0x008fe20000400000 */
[----:B------:R-:W-:-:S04]  /*8eb0*/  FSETP.GEU.AND P6, PT, R32, -126, PT ;  /* 0xc2fc00002000780b */ /* 0x000fc80003fce000 */
[----:B------:R-:W-:Y:S01]  /*8ec0*/  @!P2 FMUL R29, R29, 0.5 ;  /* 0x3f0000001d1da820 */ /* 0x000fe20000400000 */
[----:B------:R2:W3:Y:S01]  /*8ed0*/  MUFU.EX2 R51, R27 ;  /* 0x0000001b00337308 */ /* 0x0004e20000000800 */
[----:B----4-:R-:W-:Y:S01]  /*8ee0*/  @!P4 FMUL R46, R46, R46 ;  /* 0x0000002e2e2ec220 */ /* 0x010fe20000400000 */
[----:B-1----:R-:W-:Y:S01]  /*8ef0*/  FFMA R30, R59, UR21, -R25 ;  /* 0x000000153b1e7c23 */ /* 0x002fe20008000819 */
[----:B------:R-:W-:-:S05]  /*8f00*/  FSETP.GEU.AND P4, PT, R31, -126, PT ;  /* 0xc2fc00001f00780b */ /* 0x000fca0003f8e000 */
[----:B------:R1:W4:Y:S01]  /*8f10*/  MUFU.EX2 R50, R29 ;  /* 0x0000001d00327308 */ /* 0x0003220000000800 */
[----:B--2---:R-:W-:Y:S01]  /*8f20*/  FFMA R27, R58, UR21, -R25 ;  /* 0x000000153a1b7c23 */ /* 0x004fe20008000819 */
[----:B------:R-:W-:Y:S01]  /*8f30*/  @!P6 FMUL R32, R32, 0.5 ;  /* 0x3f0000002020e820 */ /* 0x000fe20000400000 */
[----:B-----5:R-:W-:Y:S01]  /*8f40*/  @!P5 FMUL R54, R54, R54 ;  /* 0x000000363636d220 */ /* 0x020fe20000400000 */
[----:B------:R-:W-:-:S04]  /*8f50*/  FSETP.GEU.AND P5, PT, R30, -126, PT ;  /* 0xc2fc00001e00780b */ /* 0x000fc80003fae000 */
[----:B------:R2:W5:Y:S01]  /*8f60*/  MUFU.EX2 R58, R32 ;  /* 0x00000020003a7308 */ /* 0x0005620000000800 */
[----:B---3--:R-:W-:Y:S01]  /*8f70*/  @!P3 FMUL R51, R51, R51 ;  /* 0x000000333333b220 */ /* 0x008fe20000400000 */
[----:B------:R-:W-:Y:S01]  /*8f80*/  FSETP.GEU.AND P3, PT, R27, -126, PT ;  /* 0xc2fc00001b00780b */ /* 0x000fe20003f6e000 */
[----:B-1----:R-:W-:Y:S01]  /*8f90*/  FFMA R29, R55, UR21, -R25 ;  /* 0x00000015371d7c23 */ /* 0x002fe20008000819 */
[----:B------:R-:W-:-:S04]  /*8fa0*/  @!P4 FMUL R31, R31, 0.5 ;  /* 0x3f0000001f1fc820 */ /* 0x000fc80000400000 */
[----:B------:R1:W3:Y:S01]  /*8fb0*/  MUFU.EX2 R55, R31 ;  /* 0x0000001f00377308 */ /* 0x0002e20000000800 */
[----:B----4-:R-:W-:Y:S01]  /*8fc0*/  @!P2 FMUL R50, R50, R50 ;  /* 0x000000323232a220 */ /* 0x010fe20000400000 */
[----:B------:R-:W-:Y:S01]  /*8fd0*/  FSETP.GEU.AND P2, PT, R29, -126, PT ;  /* 0xc2fc00001d00780b */ /* 0x000fe20003f4e000 */
[----:B------:R-:W-:Y:S01]  /*8fe0*/  @!P5 FMUL R30, R30, 0.5 ;  /* 0x3f0000001e1ed820 */ /* 0x000fe20000400000 */
[----:B--2---:R-:W-:-:S03]  /*8ff0*/  FFMA R32, R63, UR21, -R25 ;  /* 0x000000153f207c23 */ /* 0x004fc60008000819 */
[----:B------:R-:W-:Y:S01]  /*9000*/  @!P3 FMUL R27, R27, 0.5 ;  /* 0x3f0000001b1bb820 */ /* 0x000fe20000400000 */
[----:B------:R2:W4:Y:S01]  /*9010*/  MUFU.EX2 R81, R30 ;  /* 0x0000001e00517308 */ /* 0x0005220000000800 */
[----:B-1----:R-:W-:Y:S01]  /*9020*/  FFMA R31, R62, UR21, -R25 ;  /* 0x000000153e1f7c23 */ /* 0x002fe20008000819 */
[----:B-----5:R-:W-:Y:S01]  /*9030*/  @!P6 FMUL R58, R58, R58 ;  /* 0x0000003a3a3ae220 */ /* 0x020fe20000400000 */
[----:B------:R-:W-:-:S04]  /*9040*/  FSETP.GEU.AND P6, PT, R32, -126, PT ;  /* 0xc2fc00002000780b */ /* 0x000fc80003fce000 */
[----:B------:R-:W-:Y:S01]  /*9050*/  @!P2 FMUL R29, R29, 0.5 ;  /* 0x3f0000001d1da820 */ /* 0x000fe20000400000 */
[----:B------:R1:W5:Y:S01]  /*9060*/  MUFU.EX2 R62, R27 ;  /* 0x0000001b003e7308 */ /* 0x0003620000000800 */
[----:B---3--:R-:W-:Y:S01]  /*9070*/  @!P4 FMUL R55, R55, R55 ;  /* 0x000000373737c220 */ /* 0x008fe20000400000 */
[----:B--2---:R-:W-:Y:S01]  /*9080*/  FFMA R30, R70, UR21, -R25 ;  /* 0x00000015461e7c23 */ /* 0x004fe20008000819 */
[----:B------:R-:W-:-:S05]  /*9090*/  FSETP.GEU.AND P4, PT, R31, -126, PT ;  /* 0xc2fc00001f00780b */ /* 0x000fca0003f8e000 */
[----:B------:R2:W3:Y:S01]  /*90a0*/  MUFU.EX2 R59, R29 ;  /* 0x0000001d003b7308 */ /* 0x0004e20000000800 */
[----:B-1----:R-:W-:Y:S01]  /*90b0*/  FFMA R27, R67, UR21, -R25 ;  /* 0x00000015431b7c23 */ /* 0x002fe20008000819 */
[----:B------:R-:W-:Y:S01]  /*90c0*/  @!P6 FMUL R32, R32, 0.5 ;  /* 0x3f0000002020e820 */ /* 0x000fe20000400000 */
[----:B----4-:R-:W-:Y:S01]  /*90d0*/  @!P5 FMUL R81, R81, R81 ;  /* 0x000000515151d220 */ /* 0x010fe20000400000 */
[----:B------:R-:W-:-:S04]  /*90e0*/  FSETP.GEU.AND P5, PT, R30, -126, PT ;  /* 0xc2fc00001e00780b */ /* 0x000fc80003fae000 */
[----:B------:R-:W-:Y:S01]  /*90f0*/  @!P4 FMUL R31, R31, 0.5 ;  /* 0x3f0000001f1fc820 */ /* 0x000fe20000400000 */
[----:B--2---:R-:W-:Y:S01]  /*9100*/  FFMA R29, R66, UR21, -R25 ;  /* 0x00000015421d7c23 */ /* 0x004fe20008000819 */
[----:B-----5:R-:W-:Y:S01]  /*9110*/  @!P3 FMUL R62, R62, R62 ;  /* 0x0000003e3e3eb220 */ /* 0x020fe20000400000 */
[----:B------:R-:W-:Y:S01]  /*9120*/  FSETP.GEU.AND P3, PT, R27, -126, PT ;  /* 0xc2fc00001b00780b */ /* 0x000fe20003f6e000 */
[----:B------:R1:W2:Y:S01]  /*9130*/  MUFU.EX2 R66, R32 ;  /* 0x0000002000427308 */ /* 0x0002a20000000800 */
[----:B---3--:R-:W-:Y:S01]  /*9140*/  @!P2 FMUL R59, R59, R59 ;  /* 0x0000003b3b3ba220 */ /* 0x008fe20000400000 */
[----:B------:R-:W-:-:S03]  /*9150*/  FSETP.GEU.AND P2, PT, R29, -126, PT ;  /* 0xc2fc00001d00780b */ /* 0x000fc60003f4e000 */
[----:B------:R-:W-:-:S03]  /*9160*/  @!P5 FMUL R30, R30, 0.5 ;  /* 0x3f0000001e1ed820 */ /* 0x000fc60000400000 */
[----:B------:R3:W4:Y:S01]  /*9170*/  MUFU.EX2 R63, R31 ;  /* 0x0000001f003f7308 */ /* 0x0007220000000800 */
[----:B-1----:R-:W-:-:S03]  /*9180*/  FFMA R32, R75, UR21, -R25 ;  /* 0x000000154b207c23 */ /* 0x002fc60008000819 */
[----:B------:R-:W-:-:S04]  /*9190*/  @!P3 FMUL R27, R27, 0.5 ;  /* 0x3f0000001b1bb820 */ /* 0x000fc80000400000 */
[----:B------:R1:W5:Y:S01]  /*91a0*/  MUFU.EX2 R71, R30 ;  /* 0x0000001e00477308 */ /* 0x0003620000000800 */
[----:B---3--:R-:W-:Y:S01]  /*91b0*/  FFMA R31, R74, UR21, -R25 ;  /* 0x000000154a1f7c23 */ /* 0x008fe20008000819 */
[----:B--2---:R-:W-:Y:S01]  /*91c0*/  @!P6 FMUL R66, R66, R66 ;  /* 0x000000424242e220 */ /* 0x004fe20000400000 */
[----:B------:R-:W-:Y:S01]  /*91d0*/  @!P2 FMUL R29, R29, 0.5 ;  /* 0x3f0000001d1da820 */ /* 0x000fe20000400000 */
[----:B------:R-:W-:Y:S01]  /*91e0*/  FADD R25, R19, R44 ;  /* 0x0000002c13197221 */ /* 0x000fe20000000000 */
[----:B------:R-:W-:Y:S02]  /*91f0*/  F2FP.F16.F32.PACK_AB R44, R44, R57 ;  /* 0x000000392c2c723e */ /* 0x000fe400000000ff */
[----:B------:R-:W-:Y:S01]  /*9200*/  FSETP.GEU.AND P6, PT, R31, -126, PT ;  /* 0xc2fc00001f00780b */ /* 0x000fe20003fce000 */
[----:B------:R2:W3:Y:S01]  /*9210*/  MUFU.EX2 R70, R27 ;  /* 0x0000001b00467308 */ /* 0x0004e20000000800 */
[----:B----4-:R-:W-:Y:S01]  /*9220*/  @!P4 FMUL R63, R63, R63 ;  /* 0x0000003f3f3fc220 */ /* 0x010fe20000400000 */
[----:B------:R-:W-:Y:S01]  /*9230*/  FSETP.GEU.AND P4, PT, R34, -126, PT ;  /* 0xc2fc00002200780b */ /* 0x000fe20003f8e000 */
[----:B-1----:R-:W-:-:S05]  /*9240*/  FADD R30, R18, R73 ;  /* 0x00000049121e7221 */ /* 0x002fca0000000000 */
[----:B------:R1:W4:Y:S01]  /*9250*/  MUFU.EX2 R67, R29 ;  /* 0x0000001d00437308 */ /* 0x0003220000000800 */
[----:B-----5:R-:W-:Y:S01]  /*9260*/  @!P5 FMUL R71, R71, R71 ;  /* 0x000000474747d220 */ /* 0x020fe20000400000 */
[----:B------:R-:W-:Y:S01]  /*9270*/  FSETP.GEU.AND P5, PT, R82, -126, PT ;  /* 0xc2fc00005200780b */ /* 0x000fe20003fae000 */
[----:B--2---:R-:W-:Y:S01]  /*9280*/  FADD R27, R23, R52 ;  /* 0x00000034171b7221 */ /* 0x004fe20000000000 */
[----:B------:R-:W-:Y:S01]  /*9290*/  @!P6 FMUL R31, R31, 0.5 ;  /* 0x3f0000001f1fe820 */ /* 0x000fe20000400000 */
[----:B------:R-:W-:Y:S02]  /*92a0*/  F2FP.F16.F32.PACK_AB R52, R52, R65 ;  /* 0x000000413434723e */ /* 0x000fe400000000ff */
[----:B------:R-:W-:Y:S01]  /*92b0*/  @!P4 FMUL R34, R34, 0.5 ;  /* 0x3f0000002222c820 */ /* 0x000fe20000400000 */
[----:B------:R-:W2:Y:S01]  /*92c0*/  MUFU.EX2 R75, R31 ;  /* 0x0000001f004b7308 */ /* 0x000ea20000000800 */
[----:B---3--:R-:W-:Y:S01]  /*92d0*/  @!P3 FMUL R70, R70, R70 ;  /* 0x000000464646b220 */ /* 0x008fe20000400000 */
[----:B------:R-:W-:Y:S01]  /*92e0*/  FSETP.GEU.AND P3, PT, R78, -126, PT ;  /* 0xc2fc00004e00780b */ /* 0x000fe20003f6e000 */
[----:B-1----:R-:W-:Y:S01]  /*92f0*/  FADD R29, R10, R11 ;  /* 0x0000000b0a1d7221 */ /* 0x002fe20000000000 */
[----:B------:R-:W-:Y:S01]  /*9300*/  FADD R11, R28, R57 ;  /* 0x000000391c0b7221 */ /* 0x000fe20000000000 */
[----:B------:R-:W-:Y:S01]  /*9310*/  FADD R10, R13, R22 ;  /* 0x000000160d0a7221 */ /* 0x000fe20000000000 */
[----:B------:R-:W-:Y:S01]  /*9320*/  F2FP.F16.F32.PACK_AB R28, R19, R28 ;  /* 0x0000001c131c723e */ /* 0x000fe200000000ff */
[----:B------:R-:W-:Y:S01]  /*9330*/  @!P5 FMUL R82, R82, 0.5 ;  /* 0x3f0000005252d820 */ /* 0x000fe20000400000 */
[----:B------:R1:W3:Y:S01]  /*9340*/  MUFU.EX2 R74, R34 ;  /* 0x00000022004a7308 */ /* 0x0002e20000000800 */
[----:B----4-:R-:W-:Y:S01]  /*9350*/  @!P2 FMUL R67, R67, R67 ;  /* 0x000000434343a220 */ /* 0x010fe20000400000 */
[----:B------:R-:W-:Y:S01]  /*9360*/  FSETP.GEU.AND P2, PT, R32, -126, PT ;  /* 0xc2fc00002000780b */ /* 0x000fe20003f4e000 */
[----:B------:R-:W-:Y:S01]  /*9370*/  FADD R27, R10, R27 ;  /* 0x0000001b0a1b7221 */ /* 0x000fe20000000000 */
[----:B------:R-:W-:Y:S01]  /*9380*/  FADD R10, R26, R53 ;  /* 0x000000351a0a7221 */ /* 0x000fe20000000000 */
[----:B------:R-:W-:-:S02]  /*9390*/  F2FP.F16.F32.PACK_AB R26, R17, R26 ;  /* 0x0000001a111a723e */ /* 0x000fc400000000ff */
[----:B------:R-:W-:Y:S01]  /*93a0*/  @!P3 FMUL R78, R78, 0.5 ;  /* 0x3f0000004e4eb820 */ /* 0x000fe20000400000 */
[----:B------:R4:W5:Y:S01]  /*93b0*/  MUFU.EX2 R85, R82 ;  /* 0x0000005200557308 */ /* 0x0009620000000800 */
[----:B--2---:R-:W-:Y:S01]  /*93c0*/  @!P6 FMUL R75, R75, R75 ;  /* 0x0000004b4b4be220 */ /* 0x004fe20000400000 */
[----:B------:R-:W-:Y:S01]  /*93d0*/  FSETP.GEU.AND P6, PT, R83, -126, PT ;  /* 0xc2fc00005300780b */ /* 0x000fe20003fce000 */
[----:B-1----:R-:W-:Y:S01]  /*93e0*/  FADD R34, R11, R30 ;  /* 0x0000001e0b227221 */ /* 0x002fe20000000000 */
[----:B------:R-:W-:Y:S01]  /*93f0*/  FADD R11, R12, R61 ;  /* 0x0000003d0c0b7221 */ /* 0x000fe20000000000 */
[----:B------:R-:W-:Y:S02]  /*9400*/  FADD R30, R20, R77 ;  /* 0x0000004d141e7221 */ /* 0x000fe40000000000 */
[----:B------:R-:W-:Y:S01]  /*9410*/  @!P2 FMUL R32, R32, 0.5 ;  /* 0x3f0000002020a820 */ /* 0x000fe20000400000 */
[----:B------:R-:W1:Y:S01]  /*9420*/  MUFU.EX2 R79, R78 ;  /* 0x0000004e004f7308 */ /* 0x000e620000000800 */
[----:B------:R-:W-:Y:S01]  /*9430*/  FADD R36, R11, R30 ;  /* 0x0000001e0b247221 */ /* 0x000fe20000000000 */
[----:B------:R-:W-:Y:S01]  /*9440*/  FADD R11, R21, R48 ;  /* 0x00000030150b7221 */ /* 0x000fe20000000000 */
[----:B------:R-:W-:Y:S01]  /*9450*/  FADD R30, R45, R64 ;  /* 0x000000402d1e7221 */ /* 0x000fe20000000000 */
[----:B---3--:R-:W-:Y:S01]  /*9460*/  @!P4 FMUL R74, R74, R74 ;  /* 0x0000004a4a4ac220 */ /* 0x008fe20000400000 */
[----:B------:R-:W-:Y:S01]  /*9470*/  FSETP.GEU.AND P4, PT, R113, -126, PT ;  /* 0xc2fc00007100780b */ /* 0x000fe20003f8e000 */
[----:B----4-:R-:W-:Y:S01]  /*9480*/  FADD R82, R46, R75 ;  /* 0x0000004b2e527221 */ /* 0x010fe20000000000 */
[----:B------:R-:W-:Y:S01]  /*9490*/  @!P6 FMUL R83, R83, 0.5 ;  /* 0x3f0000005353e820 */ /* 0x000fe20000400000 */
[----:B------:R2:W3:Y:S01]  /*94a0*/  MUFU.EX2 R76, R32 ;  /* 0x00000020004c7308 */ /* 0x0004e20000000800 */
[----:B-----5:R-:W-:Y:S01]  /*94b0*/  @!P5 FMUL R85, R85, R85 ;  /* 0x000000555555d220 */ /* 0x020fe20000400000 */
[----:B------:R-:W-:Y:S01]  /*94c0*/  FSETP.GEU.AND P5, PT, R112, -126, PT ;  /* 0xc2fc00007000780b */ /* 0x000fe20003fae000 */
[----:B------:R-:W-:Y:S01]  /*94d0*/  FADD R11, R11, R30 ;  /* 0x0000001e0b0b7221 */ /* 0x000fe20000000000 */
[----:B------:R-:W-:Y:S01]  /*94e0*/  FADD R30, R68, R81 ;  /* 0x00000051441e7221 */ /* 0x000fe20000000000 */
[----:B------:R-:W-:Y:S01]  /*94f0*/  FADD R115, R54, R85 ;  /* 0x0000005536737221 */ /* 0x000fe20000000000 */
[----:B------:R-:W-:Y:S01]  /*9500*/  FADD R29, R29, R34 ;  /* 0x000000221d1d7221 */ /* 0x000fe20000000000 */
[----:B------:R-:W-:Y:S01]  /*9510*/  F2FP.F16.F32.PACK_AB R34, R37, R16 ;  /* 0x000000102522723e */ /* 0x000fe200000000ff */
[----:B------:R4:W5:Y:S01]  /*9520*/  MUFU.EX2 R84, R83 ;  /* 0x0000005300547308 */ /* 0x0009620000000800 */
[----:B-1----:R-:W-:Y:S01]  /*9530*/  @!P3 FMUL R79, R79, R79 ;  /* 0x0000004f4f4fb220 */ /* 0x002fe20000400000 */
[----:B------:R-:W-:Y:S01]  /*9540*/  FSETP.GEU.AND P3, PT, R86, -126, PT ;  /* 0xc2fc00005600780b */ /* 0x000fe20003f6e000 */
[----:B--2---:R-:W-:Y:S01]  /*9550*/  FADD R32, R41, R60 ;  /* 0x0000003c29207221 */ /* 0x004fe20000000000 */
[----:B------:R-:W-:Y:S01]  /*9560*/  @!P4 FMUL R113, R113, 0.5 ;  /* 0x3f0000007171c820 */ /* 0x000fe20000400000 */
[----:B------:R-:W-:-:S02]  /*9570*/  F2FP.F16.F32.PACK_AB R81, R81, R62 ;  /* 0x0000003e5151723e */ /* 0x000fc400000000ff */
[----:B------:R-:W-:Y:S01]  /*9580*/  @!P5 FMUL R112, R112, 0.5 ;  /* 0x3f0000007070d820 */ /* 0x000fe20000400000 */
[----:B------:R-:W-:Y:S01]  /*9590*/  FADD R32, R25, R32 ;  /* 0x0000002019207221 */ /* 0x000fe20000000000 */
[----:B---3--:R-:W-:Y:S01]  /*95a0*/  @!P2 FMUL R76, R76, R76 ;  /* 0x0000004c4c4ca220 */ /* 0x008fe20000400000 */
[----:B------:R-:W-:Y:S01]  /*95b0*/  FSETP.GEU.AND P2, PT, R80, -126, PT ;  /* 0xc2fc00005000780b */ /* 0x000fe20003f4e000 */
[----:B------:R-:W-:Y:S01]  /*95c0*/  FADD R25, R16, R69 ;  /* 0x0000004510197221 */ /* 0x000fe20000000000 */
[----:B------:R-:W-:Y:S01]  /*95d0*/  FADD R27, R27, R32 ;  /* 0x000000201b1b7221 */ /* 0x000fe20000000000 */
[----:B------:R-:W1:Y:S01]  /*95e0*/  MUFU.EX2 R112, R112 ;  /* 0x0000007000707308 */ /* 0x000e620000000800 */
[----:B----4-:R-:W-:Y:S01]  /*95f0*/  FADD R83, R47, R76 ;  /* 0x0000004c2f537221 */ /* 0x010fe20000000000 */
[----:B------:R-:W-:Y:S01]  /*9600*/  @!P3 FMUL R86, R86, 0.5 ;  /* 0x3f0000005656b820 */ /* 0x000fe20000400000 */
[----:B------:R-:W-:Y:S01]  /*9610*/  FADD R31, R10, R25 ;  /* 0x000000190a1f7221 */ /* 0x000fe20000000000 */
[----:B-----5:R-:W-:Y:S01]  /*9620*/  @!P6 FMUL R84, R84, R84 ;  /* 0x000000545454e220 */ /* 0x020fe20000400000 */
[----:B------:R-:W-:Y:S01]  /*9630*/  FSETP.GEU.AND P6, PT, R15, -126, PT ;  /* 0xc2fc00000f00780b */ /* 0x000fe20003fce000 */
[----:B------:R-:W-:Y:S01]  /*9640*/  FADD R10, R17, R40 ;  /* 0x00000028110a7221 */ /* 0x000fe20000000000 */
[----:B------:R-:W-:Y:S01]  /*9650*/  FADD R25, R37, R56 ;  /* 0x0000003825197221 */ /* 0x000fe20000000000 */
[----:B------:R2:W3:Y:S01]  /*9660*/  MUFU.EX2 R87, R86 ;  /* 0x0000005600577308 */ /* 0x0004e20000000800 */
[----:B------:R-:W-:Y:S01]  /*9670*/  FADD R36, R31, R36 ;  /* 0x000000241f247221 */ /* 0x000fe20000000000 */
[----:B------:R-:W-:Y:S01]  /*9680*/  @!P2 FMUL R80, R80, 0.5 ;  /* 0x3f0000005050a820 */ /* 0x000fe20000400000 */
[----:B------:R-:W-:Y:S01]  /*9690*/  FADD R10, R10, R25 ;  /* 0x000000190a0a7221 */ /* 0x000fe20000000000 */
[----:B------:R-:W-:Y:S01]  /*96a0*/  FADD R25, R33, R62 ;  /* 0x0000003e21197221 */ /* 0x000fe20000000000 */
[----:B------:R-:W-:Y:S01]  /*96b0*/  FADD R29, R29, R36 ;  /* 0x000000241d1d7221 */ /* 0x000fe20000000000 */
[----:B------:R-:W-:Y:S01]  /*96c0*/  F2FP.F16.F32.PACK_AB R37, R55, R54 ;  /* 0x000000363725723e */ /* 0x000fe200000000ff */
[----:B------:R-:W-:Y:S01]  /*96d0*/  FADD R10, R10, R11 ;  /* 0x0000000b0a0a7221 */ /* 0x000fe20000000000 */
[----:B------:R4:W5:Y:S01]  /*96e0*/  MUFU.EX2 R78, R80 ;  /* 0x00000050004e7308 */ /* 0x0009620000000800 */
[----:B------:R-:W-:Y:S01]  /*96f0*/  FADD R114, R25, R82 ;  /* 0x0000005219727221 */ /* 0x000fe20000000000 */
[----:B------:R-:W-:Y:S01]  /*9700*/  @!P6 FMUL R15, R15, 0.5 ;  /* 0x3f0000000f0fe820 */ /* 0x000fe20000400000 */
[----:B--2---:R-:W-:Y:S01]  /*9710*/  FADD R86, R30, R83 ;  /* 0x000000531e567221 */ /* 0x004fe20000000000 */
[----:B------:R-:W-:Y:S01]  /*9720*/  FADD R30, R39, R70 ;  /* 0x00000046271e7221 */ /* 0x000fe20000000000 */
[----:B------:R-:W-:Y:S01]  /*9730*/  FADD R83, R55, R84 ;  /* 0x0000005437537221 */ /* 0x000fe20000000000 */
[----:B------:R-:W-:Y:S01]  /*9740*/  FADD R25, R72, R63 ;  /* 0x0000003f48197221 */ /* 0x000fe20000000000 */
[----:B-1----:R-:W-:Y:S01]  /*9750*/  @!P5 FMUL R112, R112, R112 ;  /* 0x000000707070d220 */ /* 0x002fe20000400000 */
[----:B------:R-:W1:Y:S01]  /*9760*/  MUFU.EX2 R15, R15 ;  /* 0x0000000f000f7308 */ /* 0x000e620000000800 */
[----:B----4-:R-:W-:Y:S01]  /*9770*/  FADD R80, R38, R67 ;  /* 0x0000004326507221 */ /* 0x010fe20000000000 */
[----:B---3--:R-:W-:Y:S01]  /*9780*/  @!P3 FMUL R87, R87, R87 ;  /* 0x000000575757b220 */ /* 0x008fe20000400000 */
[----:B------:R-:W-:Y:S01]  /*9790*/  FADD R119, R30, R83 ;  /* 0x000000531e777221 */ /* 0x000fe20000000000 */
[----:B------:R-:W-:Y:S01]  /*97a0*/  FADD R30, R42, R71 ;  /* 0x000000472a1e7221 */ /* 0x000fe20000000000 */
[----:B------:R-:W-:Y:S01]  /*97b0*/  FADD R117, R80, R115 ;  /* 0x0000007350757221 */ /* 0x000fe20000000000 */
[----:B------:R-:W-:Y:S01]  /*97c0*/  FADD R80, R50, R79 ;  /* 0x0000004f32507221 */ /* 0x000fe20000000000 */
[----:B------:R-:W-:Y:S01]  /*97d0*/  FADD R83, R58, R87 ;  /* 0x000000573a537221 */ /* 0x000fe20000000000 */
[----:B------:R-:W-:Y:S01]  /*97e0*/  FADD R115, R59, R112 ;  /* 0x000000703b737221 */ /* 0x000fe20000000000 */
[----:B-----5:R-:W-:Y:S01]  /*97f0*/  @!P2 FMUL R78, R78, R78 ;  /* 0x0000004e4e4ea220 */ /* 0x020fe20000400000 */
[----:B------:R-:W-:Y:S01]  /*9800*/  FADD R116, R25, R80 ;  /* 0x0000005019747221 */ /* 0x000fe20000000000 */
[----:B------:R-:W-:Y:S01]  /*9810*/  FADD R80, R43, R74 ;  /* 0x0000004a2b507221 */ /* 0x000fe20000000000 */
[----:B------:R-:W-:Y:S01]  /*9820*/  FADD R83, R30, R83 ;  /* 0x000000531e537221 */ /* 0x000fe20000000000 */
[----:B------:R-:W-:Y:S01]  /*9830*/  FADD R25, R35, R66 ;  /* 0x0000004223197221 */ /* 0x000fe20000000000 */
[----:B------:R-:W-:Y:S01]  /*9840*/  FADD R82, R51, R78 ;  /* 0x0000004e33527221 */ /* 0x000fe20000000000 */
[----:B------:R-:W-:Y:S01]  /*9850*/  FADD R30, R80, R115 ;  /* 0x00000073501e7221 */ /* 0x000fe20000000000 */
[----:B------:R-:W-:Y:S01]  /*9860*/  FADD R10, R27, R10 ;  /* 0x0000000a1b0a7221 */ /* 0x000fe20000000000 */
[----:B------:R-:W2:Y:S01]  /*9870*/  MUFU.EX2 R80, R113 ;  /* 0x0000007100507308 */ /* 0x000ea20000000800 */
[----:B------:R-:W-:Y:S01]  /*9880*/  FADD R25, R25, R82 ;  /* 0x0000005219197221 */ /* 0x000fe20000000000 */
[----:B------:R-:W-:Y:S01]  /*9890*/  FADD R114, R114, R117 ;  /* 0x0000007572727221 */ /* 0x000fe20000000000 */
[----:B------:R-:W-:Y:S01]  /*98a0*/  FADD R86, R86, R119 ;  /* 0x0000007756567221 */ /* 0x000fe20000000000 */
[----:B------:R-:W-:Y:S01]  /*98b0*/  FADD R83, R116, R83 ;  /* 0x0000005374537221 */ /* 0x000fe20000000000 */
[----:B------:R-:W-:Y:S01]  /*98c0*/  FADD R25, R25, R30 ;  /* 0x0000001e19197221 */ /* 0x000fe20000000000 */
[----:B------:R-:W-:Y:S01]  /*98d0*/  FADD R10, R29, R10 ;  /* 0x0000000a1d0a7221 */ /* 0x000fe20000000000 */
[----:B-1----:R-:W-:Y:S01]  /*98e0*/  @!P6 FMUL R15, R15, R15 ;  /* 0x0000000f0f0fe220 */ /* 0x002fe20000400000 */
[----:B------:R-:W-:Y:S01]  /*98f0*/  FADD R83, R114, R83 ;  /* 0x0000005372537221 */ /* 0x000fe20000000000 */
[----:B------:R-:W-:Y:S01]  /*9900*/  FADD R86, R86, R25 ;  /* 0x0000001956567221 */ /* 0x000fe20000000000 */
[----:B------:R-:W-:Y:S01]  /*9910*/  F2FP.F16.F32.PACK_AB R25, R68, R33 ;  /* 0x000000214419723e */ /* 0x000fe200000000ff */
[----:B------:R-:W-:Y:S01]  /*9920*/  FFMA R4, R15, R4, R10 ;  /* 0x000000040f047223 */ /* 0x000fe2000000000a */
[----:B------:R-:W-:Y:S01]  /*9930*/  SHF.L.U32 R10, R9, 0x1f, RZ ;  /* 0x0000001f090a7819 */ /* 0x000fe200000006ff */
[----:B------:R-:W-:Y:S01]  /*9940*/  FADD R83, R83, R86 ;  /* 0x0000005653537221 */ /* 0x000fe20000000000 */
[----:B------:R-:W-:Y:S01]  /*9950*/  F2FP.F16.F32.PACK_AB R29, R39, R38 ;  /* 0x00000026271d723e */ /* 0x000fe200000000ff */
[-C--:B------:R-:W-:Y:S01]  /*9960*/  FMUL R104, R104, R15.reuse ;  /* 0x0000000f68687220 */ /* 0x080fe20000400000 */
[----:B------:R1:W3:Y:S01]  /*9970*/  SYNCS.PHASECHK.TRANS64.TRYWAIT P2, [UR10+0x12000], R10 ;  /* 0x0120000aff0075a7 */ /* 0x0002e2000804014a */
[----:B--2---:R-:W-:Y:S01]  /*9980*/  @!P4 FMUL R80, R80, R80 ;  /* 0x000000505050c220 */ /* 0x004fe20000400000 */
[----:B------:R-:W-:Y:S01]  /*9990*/  F2FP.F16.F32.PACK_AB R33, R47, R46 ;  /* 0x0000002e2f21723e */ /* 0x000fe200000000ff */
[----:B------:R-:W-:Y:S01]  /*99a0*/  FMUL R105, R105, R15 ;  /* 0x0000000f69697220 */ /* 0x000fe20000400000 */
[----:B------:R-:W-:Y:S01]  /*99b0*/  F2FP.F16.F32.PACK_AB R27, R35, R72 ;  /* 0x00000048231b723e */ /* 0x000fe200000000ff */
[----:B------:R-:W-:Y:S01]  /*99c0*/  FFMA R3, R80, R3, R83 ;  /* 0x0000000350037223 */ /* 0x000fe20000000053 */
        /* <DEDUP_REMOVED lines=12> */
[----:B------:R-:W-:Y:S01]  /*9a90*/  F2FP.F16.F32.PACK_AB R38, R45, R20 ;  /* 0x000000142d26723e */ /* 0x000fe200000000ff */
[----:B------:R-:W-:Y:S01]  /*9aa0*/  FMUL R108, R108, R15 ;  /* 0x0000000f6c6c7220 */ /* 0x000fe20000400000 */
[----:B------:R-:W-:Y:S01]  /*9ab0*/  F2FP.F16.F32.PACK_AB R82, R40, R53 ;  /* 0x000000352852723e */ /* 0x000fe200000000ff */
        /* <DEDUP_REMOVED lines=25> */
[----:B------:R-:W-:Y:S01]  /*9c50*/  F2FP.F16.F32.PACK_AB R62, R64, R77 ;  /* 0x0000004d403e723e */ /* 0x000fe200000000ff */
[----:B-1-3--:R-:W-:Y:S06]  /*9c60*/  @!P0 BRA `(.L_x_39) ;  /* 0x0000000000048947 */ /* 0x00afec0003800000 */
[----:B------:R-:W-:Y:S01]  /*9c70*/  BPT.TRAP 0x1 ;  /* 0x000000040000795c */ /* 0x000fe20000300000 */
.L_x_39:
[----:B------:R-:W-:Y:S05]  /*9c80*/  @P2 BRA `(.L_x_40) ;  /* 0x0000000000082947 */ /* 0x000fea0003800000 */
[----:B------:R-:W1:Y:S02]  /*9c90*/  SYNCS.PHASECHK.TRANS64.TRYWAIT P2, [UR10+0x12000], R10 ;  /* 0x0120000aff0075a7 */ /* 0x000e64000804014a */
[----:B-1----:R-:W-:Y:S05]  /*9ca0*/  @!P2 BRA `(.L_x_41) ;  /* 0x000000340074a947 */ /* 0x002fea0003800000 */
.L_x_40:
        /* <DEDUP_REMOVED lines=123> */
.L_x_42:
[----:B------:R-:W-:-:S04]  /*a460*/  ULEA UR10, UR5, UR38, 0x3 ;  /* 0x00000026050a7291 */ /* 0x000fc8000f8e183f */
[----:B------:R-:W-:-:S04]  /*a470*/  UIADD3 UR10, UR10, 0x12028, URZ ;  /* 0x000120280a0a7890 */ /* 0x000fc8000fffe03f */
[----:B------:R-:W-:-:S09]  /*a480*/  UPRMT UR10, URZ, 0x654, UR10 ;  /* 0x000006543f0a7896 */ /* 0x000fd2000800000a */
[----:B------:R-:W-:Y:S01]  /*a490*/  SYNCS.ARRIVE.TRANS64.RED.A1T0 RZ, [UR10], RZ ;  /* 0x000000ffffff79a7 */ /* 0x000fe2000810040a */
[----:B------:R-:W-:Y:S05]  /*a4a0*/  @P1 BRA `(.L_x_43) ;  /* 0x0000000000041947 */ /* 0x000fea0003800000 */
[----:B------:R-:W-:Y:S01]  /*a4b0*/  BPT.TRAP 0x1 ;  /* 0x000000040000795c */ /* 0x000fe20000300000 */
.L_x_43:
[----:B------:R-:W-:-:S04]  /*a4c0*/  UIADD3 UR5, UR5, 0x1, URZ ;  /* 0x0000000105057890 */ /* 0x000fc8000fffe03f */
[----:B------:R-:W-:-:S04]  /*a4d0*/  UISETP.NE.AND UP0, UPT, UR5, 0x5, UPT ;  /* 0x000000050500788c */ /* 0x000fc8000bf05270 */
[----:B------:R-:W-:Y:S01]  /*a4e0*/  USEL UR10, UR5, URZ, UP0 ;  /* 0x0000003f050a7287 */ /* 0x000fe20008000000 */
[----:B------:R-:W-:Y:S11]  /*a4f0*/  @!P0 BRA `(.L_x_44) ;  /* 0x0000000000048947 */ /* 0x000ff60003800000 */
[----:B------:R-:W-:Y:S01]  /*a500*/  BPT.TRAP 0x1 ;  /* 0x000000040000795c */ /* 0x000fe20000300000 */
.L_x_44:
[----:B------:R-:W-:-:S04]  /*a510*/  ULEA UR5, UR10, UR38, 0x3 ;  /* 0x000000260a057291 */ /* 0x000fc8000f8e183f */
[----:B------:R-:W-:-:S04]  /*a520*/  UIADD3 UR5, UR5, 0x12028, URZ ;  /* 0x0001202805057890 */ /* 0x000fc8000fffe03f */
[----:B------:R-:W-:-:S09]  /*a530*/  UPRMT UR5, URZ, 0x654, UR5 ;  /* 0x000006543f057896 */ /* 0x000fd20008000005 */
[----:B------:R-:W-:Y:S01]  /*a540*/  SYNCS.ARRIVE.TRANS64.RED.A1T0 RZ, [UR5], RZ ;  /* 0x000000ffffff79a7 */ /* 0x000fe20008100405 */
[----:B------:R-:W-:Y:S05]  /*a550*/  @P1 BRA `(.L_x_45) ;  /* 0x0000000000041947 */ /* 0x000fea0003800000 */
[----:B------:R-:W-:Y:S01]  /*a560*/  BPT.TRAP 0x1 ;  /* 0x000000040000795c */ /* 0x000fe20000300000 */
.L_x_45:
[----:B------:R-:W-:Y:S01]  /*a570*/  UIADD3 UR7, UR7, 0x1, URZ ;  /* 0x0000000107077890 */ /* 0x000fe2000fffe03f */
[C---:B------:R-:W-:Y:S01]  /*a580*/  ISETP.GT.AND P2, PT, R8.reuse, 0x1, PT ;  /* 0x000000010800780c */ /* 0x040fe20003f44270 */
[----:B------:R-:W-:Y:S01]  /*a590*/  UIADD3 UR5, UR10, 0x1, URZ ;  /* 0x000000010a057890 */ /* 0x000fe2000fffe03f */
[----:B------:R-:W-:Y:S01]  /*a5a0*/  VIADD R8, R8, 0xffffffff ;  /* 0xffffffff08087836 */ /* 0x000fe20000000000 */
[----:B------:R-:W-:Y:S01]  /*a5b0*/  UISETP.NE.AND UP1, UPT, UR7, 0x5, UPT ;  /* 0x000000050700788c */ /* 0x000fe2000bf25270 */
[----:B------:R-:W-:Y:S01]  /*a5c0*/  IADD3 R7, R7, 0x80, RZ ;  /* 0x0000008007077810 */ /* 0x000fe20007ffe0ff */
[----:B------:R-:W-:Y:S01]  /*a5d0*/  UISETP.NE.AND UP0, UPT, UR5, 0x5, UPT ;  /* 0x000000050500788c */ /* 0x000fe2000bf05270 */
[----:B-1----:R-:W-:Y:S01]  /*a5e0*/  IMAD.MOV.U32 R10, RZ, RZ, R5 ;  /* 0x000000ffff0a7224 */ /* 0x002fe200078e0005 */
[----:B------:R-:W-:Y:S01]  /*a5f0*/  USEL UR10, URZ, 0x1, UP1 ;  /* 0x000000013f0a7887 */ /* 0x000fe20008800000 */
[----:B------:R-:W-:Y:S01]  /*a600*/  MOV R11, R6 ;  /* 0x00000006000b7202 */ /* 0x000fe20000000f00 */
[----:B------:R-:W-:-:S02]  /*a610*/  USEL UR5, UR5, URZ, UP0 ;  /* 0x0000003f05057287 */ /* 0x000fc40008000000 */
[----:B------:R-:W-:Y:S02]  /*a620*/  USEL UR7, UR7, URZ, UP1 ;  /* 0x0000003f07077287 */ /* 0x000fe40008800000 */
[----:B------:R-:W-:Y:S01]  /*a630*/  LOP3.LUT R9, R9, UR10, RZ, 0x3c, !PT ;  /* 0x0000000a09097c12 */ /* 0x000fe2000f8e3cff */
[----:B------:R-:W-:Y:S09]  /*a640*/  @P2 BRA `(.L_x_46) ;  /* 0xffffffc800482947 */ /* 0x000ff2000383ffff */
.L_x_35:
[----:B------:R-:W1:Y:S01]  /*a650*/  SHFL.BFLY PT, R7, R4, 0x1, 0x1f ;  /* 0x0c201f0004077f89 */ /* 0x000e6200000e0000 */
[----:B------:R-:W-:Y:S01]  /*a660*/  BSSY B0, `(.L_x_47) ;  /* 0x0000024000007945 */ /* 0x000fe20003800000 */
[----:B------:R-:W-:Y:S01]  /*a670*/  IMAD.MOV.U32 R9, RZ, RZ, 0x7f800000 ;  /* 0x7f800000ff097424 */ /* 0x000fe200078e00ff */
[----:B------:R-:W-:Y:S01]  /*a680*/  MOV R10, 0x3f800000 ;  /* 0x3f800000000a7802 */ /* 0x000fe20000000f00 */
[----:B------:R-:W2:Y:S01]  /*a690*/  SHFL.BFLY PT, R0, R3, 0x1, 0x1f ;  /* 0x0c201f0003007f89 */ /* 0x000ea200000e0000 */
[----:B------:R-:W-:Y:S01]  /*a6a0*/  MOV R11, 0x7f800000 ;  /* 0x7f800000000b7802 */ /* 0x000fe20000000f00 */
[----:B-1----:R-:W-:Y:S01]  /*a6b0*/  FADD R7, R7, R4 ;  /* 0x0000000407077221 */ /* 0x002fe20000000000 */
[----:B--2---:R-:W-:-:S04]  /*a6c0*/  FADD R16, R0, R3 ;  /* 0x0000000300107221 */ /* 0x004fc80000000000 */
[----:B------:R-:W1:Y:S01]  /*a6d0*/  SHFL.BFLY PT, R2, R7, 0x2, 0x1f ;  /* 0x0c401f0007027f89 */ /* 0x000e6200000e0000 */
[----:B------:R-:W-:-:S03]  /*a6e0*/  IMAD.MOV.U32 R0, RZ, RZ, 0x3f800000 ;  /* 0x3f800000ff007424 */ /* 0x000fc600078e00ff */
[----:B------:R-:W2:Y:S01]  /*a6f0*/  SHFL.BFLY PT, R17, R16, 0x2, 0x1f ;  /* 0x0c401f0010117f89 */ /* 0x000ea200000e0000 */
[C---:B-1----:R-:W-:Y:S01]  /*a700*/  FSETP.NE.AND P0, PT, R7.reuse, -R2, PT ;  /* 0x800000020700720b */ /* 0x042fe20003f05000 */
[----:B------:R-:W-:Y:S01]  /*a710*/  FADD R2, R7, R2 ;  /* 0x0000000207027221 */ /* 0x000fe20000000000 */
[----:B--2---:R-:W-:-:S11]  /*a720*/  FADD R8, R16, R17 ;  /* 0x0000001110087221 */ /* 0x004fd60000000000 */
[----:B------:R-:W-:Y:S05]  /*a730*/  @!P0 BRA `(.L_x_48) ;  /* 0x0000000000588947 */ /* 0x000fea0003800000 */
[----:B------:R-:W-:Y:S01]  /*a740*/  IMAD.MOV.U32 R4, RZ, RZ, R2 ;  /* 0x000000ffff047224 */ /* 0x000fe200078e0002 */
[----:B------:R-:W-:Y:S04]  /*a750*/  BSSY B1, `(.L_x_49) ;  /* 0x000000d000017945 */ /* 0x000fe80003800000 */
[----:B------:R-:W-:-:S04]  /*a760*/  IADD3 R0, R4, 0x1800000, RZ ;  /* 0x0180000004007810 */ /* 0x000fc80007ffe0ff */
[----:B------:R-:W-:-:S04]  /*a770*/  LOP3.LUT R0, R0, 0x7f800000, RZ, 0xc0, !PT ;  /* 0x7f80000000007812 */ /* 0x000fc800078ec0ff */
[----:B------:R-:W-:-:S13]  /*a780*/  ISETP.GT.U32.AND P0, PT, R0, 0x1ffffff, PT ;  /* 0x01ffffff0000780c */ /* 0x000fda0003f04070 */
[----:B------:R-:W-:Y:S05]  /*a790*/  @P0 BRA `(.L_x_50) ;  /* 0x0000000000100947 */ /* 0x000fea0003800000 */
[----:B------:R-:W-:Y:S01]  /*a7a0*/  IMAD.MOV.U32 R2, RZ, RZ, R4 ;  /* 0x000000ffff027224 */ /* 0x000fe200078e0004 */
[----:B------:R-:W-:-:S07]  /*a7b0*/  MOV R15, 0xa7d0 ;  /* 0x0000a7d0000f7802 */ /* 0x000fce0000000f00 */
[----:B------:R-:W-:Y:S05]  /*a7c0*/  CALL.REL.NOINC `($__internal_0_$__cuda_sm20_rcp_rn_f32_slowpath) ;  /* 0x0000002c00547944 */ /* 0x000fea0003c00000 */
[----:B------:R-:W-:Y:S05]  /*a7d0*/  BRA `(.L_x_51) ;  /* 0x0000000000107947 */ /* 0x000fea0003800000 */
.L_x_50:
[----:B------:R-:W1:Y:S02]  /*a7e0*/  MUFU.RCP R3, R4 ;  /* 0x0000000400037308 */ /* 0x000e640000001000 */
[----:B-1----:R-:W-:-:S04]  /*a7f0*/  FFMA R0, R4, R3, -1 ;  /* 0xbf80000004007423 */ /* 0x002fc80000000003 */
[----:B------:R-:W-:-:S04]  /*a800*/  FADD.FTZ R0, -R0, -RZ ;  /* 0x800000ff00007221 */ /* 0x000fc80000010100 */
[----:B------:R-:W-:-:S07]  /*a810*/  FFMA R0, R3, R0, R3 ;  /* 0x0000000003007223 */ /* 0x000fce0000000003 */
.L_x_51:
[----:B------:R-:W-:Y:S05]  /*a820*/  BSYNC B1 ;  /* 0x0000000000017941 */ /* 0x000fea0003800000 */
.L_x_49:
[----:B------:R-:W-:Y:S01]  /*a830*/  FSETP.GEU.AND P0, PT, |R4|, 1.175494350822287508e-38, PT ;  /* 0x008000000400780b */ /* 0x000fe20003f0e200 */
[----:B------:R-:W-:-:S12]  /*a840*/  ULDC UR4, c[0x0][0x600] ;  /* 0x0001800000047ab9 */ /* 0x000fd80000000800 */
[----:B------:R-:W-:-:S04]  /*a850*/  @!P0 FMUL R4, R4, 16777216 ;  /* 0x4b80000004048820 */ /* 0x000fc80000400000 */
[----:B------:R-:W1:Y:S02]  /*a860*/  MUFU.LG2 R2, R4 ;  /* 0x0000000400027308 */ /* 0x000e640000000c00 */
[----:B-1----:R-:W-:-:S04]  /*a870*/  @!P0 FADD R2, R2, -24 ;  /* 0xc1c0000002028421 */ /* 0x002fc80000000000 */
[----:B------:R-:W-:-:S04]  /*a880*/  FMUL R2, R2, 0.69314718246459960938 ;  /* 0x3f31721802027820 */ /* 0x000fc80000400000 */
[----:B------:R-:W-:-:S07]  /*a890*/  FFMA R11, R5, UR4, R2 ;  /* 0x00000004050b7c23 */ /* 0x000fce0008000002 */
.L_x_48:
[----:B------:R-:W-:Y:S05]  /*a8a0*/  BSYNC B0 ;  /* 0x0000000000007941 */ /* 0x000fea0003800000 */
.L_x_47:
[----:B------:R-:W-:Y:S01]  /*a8b0*/  FSETP.NE.AND P0, PT, R16, -R17, PT ;  /* 0x800000111000720b */ /* 0x000fe20003f05000 */
[----:B------:R-:W-:Y:S01]  /*a8c0*/  ULDC UR4, c[0x0][0x608] ;  /* 0x0001820000047ab9 */ /* 0x000fe20000000800 */
[----:B------:R-:W-:Y:S01]  /*a8d0*/  BSSY B0, `(.L_x_52) ;  /* 0x0000025000007945 */ /* 0x000fe20003800000 */
[----:B------:R-:W-:-:S04]  /*a8e0*/  FMUL R0, R0, UR4 ;  /* 0x0000000400007c20 */ /* 0x000fc80008400000 */
        /* <DEDUP_REMOVED lines=12> */
[----:B------:R-:W-:Y:S06]  /*a9b0*/  @!P0 BRA `(.L_x_53) ;  /* 0x0000000000588947 */ /* 0x000fec0003800000 */
[----:B------:R-:W-:Y:S01]  /*a9c0*/  IADD3 R0, R8, 0x1800000, RZ ;  /* 0x0180000008007810 */ /* 0x000fe20007ffe0ff */
[----:B------:R-:W-:Y:S03]  /*a9d0*/  BSSY B1, `(.L_x_54) ;  /* 0x000000d000017945 */ /* 0x000fe60003800000 */
[----:B------:R-:W-:-:S04]  /*a9e0*/  LOP3.LUT R0, R0, 0x7f800000, RZ, 0xc0, !PT ;  /* 0x7f80000000007812 */ /* 0x000fc800078ec0ff */
[----:B------:R-:W-:-:S13]  /*a9f0*/  ISETP.GT.U32.AND P0, PT, R0, 0x1ffffff, PT ;  /* 0x01ffffff0000780c */ /* 0x000fda0003f04070 */
[----:B------:R-:W-:Y:S05]  /*aa00*/  @P0 BRA `(.L_x_55) ;  /* 0x0000000000140947 */ /* 0x000fea0003800000 */
[----:B------:R-:W-:Y:S01]  /*aa10*/  IMAD.MOV.U32 R2, RZ, RZ, R8 ;  /* 0x000000ffff027224 */ /* 0x000fe200078e0008 */
[----:B------:R-:W-:-:S07]  /*aa20*/  MOV R15, 0xaa40 ;  /* 0x0000aa40000f7802 */ /* 0x000fce0000000f00 */
[----:B------:R-:W-:Y:S05]  /*aa30*/  CALL.REL.NOINC `($__internal_0_$__cuda_sm20_rcp_rn_f32_slowpath) ;  /* 0x0000002800b87944 */ /* 0x000fea0003c00000 */
[----:B------:R-:W-:Y:S01]  /*aa40*/  MOV R10, R0 ;  /* 0x00000000000a7202 */ /* 0x000fe20000000f00 */
[----:B------:R-:W-:Y:S06]  /*aa50*/  BRA `(.L_x_56) ;  /* 0x0000000000107947 */ /* 0x000fec0003800000 */
.L_x_55:
[----:B------:R-:W1:Y:S02]  /*aa60*/  MUFU.RCP R3, R8 ;  /* 0x0000000800037308 */ /* 0x000e640000001000 */
[----:B-1----:R-:W-:-:S04]  /*aa70*/  FFMA R0, R8, R3, -1 ;  /* 0xbf80000008007423 */ /* 0x002fc80000000003 */
[----:B------:R-:W-:-:S04]  /*aa80*/  FADD.FTZ R0, -R0, -RZ ;  /* 0x800000ff00007221 */ /* 0x000fc80000010100 */
[----:B------:R-:W-:-:S07]  /*aa90*/  FFMA R10, R3, R0, R3 ;  /* 0x00000000030a7223 */ /* 0x000fce0000000003 */
.L_x_56:
[----:B------:R-:W-:Y:S05]  /*aaa0*/  BSYNC B1 ;  /* 0x0000000000017941 */ /* 0x000fea0003800000 */
.L_x_54:
[----:B------:R-:W-:Y:S01]  /*aab0*/  FSETP.GEU.AND P0, PT, |R8|, 1.175494350822287508e-38, PT ;  /* 0x008000000800780b */ /* 0x000fe20003f0e200 */
[----:B------:R-:W-:-:S12]  /*aac0*/  ULDC UR4, c[0x0][0x600] ;  /* 0x0001800000047ab9 */ /* 0x000fd80000000800 */
[----:B------:R-:W-:-:S04]  /*aad0*/  @!P0 FMUL R8, R8, 16777216 ;  /* 0x4b80000008088820 */ /* 0x000fc80000400000 */
[----:B------:R-:W1:Y:S02]  /*aae0*/  MUFU.LG2 R0, R8 ;  /* 0x0000000800007308 */ /* 0x000e640000000c00 */
[----:B-1----:R-:W-:-:S04]  /*aaf0*/  @!P0 FADD R0, R0, -24 ;  /* 0xc1c0000000008421 */ /* 0x002fc80000000000 */
[----:B------:R-:W-:-:S04]  /*ab00*/  FMUL R9, R0, 0.69314718246459960938 ;  /* 0x3f31721800097820 */ /* 0x000fc80000400000 */
[----:B------:R-:W-:-:S07]  /*ab10*/  FFMA R9, R6, UR4, R9 ;  /* 0x0000000406097c23 */ /* 0x000fce0008000009 */
.L_x_53:
[----:B------:R-:W-:Y:S05]  /*ab20*/  BSYNC B0 ;  /* 0x0000000000007941 */ /* 0x000fea0003800000 */
.L_x_52:
[----:B------:R-:W-:Y:S01]  /*ab30*/  UISETP.NE.AND UP0, UPT, UR36, 0x1, UPT ;  /* 0x000000012400788c */ /* 0x000fe2000bf05270 */
[----:B------:R-:W1:Y:S03]  /*ab40*/  S2R R2, SR_TID.X ;  /* 0x0000000000027919 */ /* 0x000e660000002100 */
[----:B------:R-:W-:-:S06]  /*ab50*/  USEL UR4, URZ, 0x1, UP0 ;  /* 0x000000013f047887 */ /* 0x000fcc0008000000 */
[----:B------:R-:W-:Y:S01]  /*ab60*/  IMAD.U32 R0, RZ, RZ, UR4 ;  /* 0x00000004ff007e24 */ /* 0x000fe2000f8e00ff */
[----:B------:R-:W-:Y:S02]  /*ab70*/  ULDC UR4, c[0x0][0x608] ;  /* 0x0001820000047ab9 */ /* 0x000fe40000000800 */
[----:B------:R-:W-:Y:S02]  /*ab80*/  FMUL R10, R10, UR4 ;  /* 0x000000040a0a7c20 */ /* 0x000fe40008400000 */
[----:B------:R-:W-:-:S04]  /*ab90*/  SHF.L.U32 R0, R0, 0x1f, RZ ;  /* 0x0000001f00007819 */ /* 0x000fc800000006ff */
[----:B------:R-:W2:Y:S01]  /*aba0*/  SYNCS.PHASECHK.TRANS64.TRYWAIT P0, [UR20+0x8], R0 ;  /* 0x00000800ff0075a7 */ /* 0x000ea20008000154 */
[C---:B-1----:R-:W-:Y:S02]  /*abb0*/  LOP3.LUT P1, R18, R2.reuse, 0x3, RZ, 0xc0, !PT ;  /* 0x0000000302127812 */ /* 0x042fe4000782c0ff */
[----:B------:R-:W-:Y:S01]  /*abc0*/  LOP3.LUT R16, R2, 0x7f, RZ, 0xc0, !PT ;  /* 0x0000007f02107812 */ /* 0x000fe200078ec0ff */
[----:B--2---:R-:W-:Y:S10]  /*abd0*/  @!P0 BRA `(.L_x_57) ;  /* 0x0000002400c08947 */ /* 0x004ff40003800000 */
.L_x_109:
[----:B------:R-:W-:Y:S01]  /*abe0*/  ULDC.64 UR10, c[0x0][0x208] ;  /* 0x00008200000a7ab9 */ /* 0x000fe20000000a00 */
[----:B------:R-:W-:Y:S01]  /*abf0*/  BSSY B0, `(.L_x_58) ;  /* 0x0000019000007945 */ /* 0x000fe20003800000 */
[----:B------:R-:W-:-:S03]  /*ac00*/  SHF.R.U32.HI R17, RZ, 0x5, R16 ;  /* 0x00000005ff117819 */ /* 0x000fc60000011610 */
[----:B------:R-:W-:Y:S05]  /*ac10*/  @P1 BRA `(.L_x_59) ;  /* 0x0000000000581947 */ /* 0x000fea0003800000 */
[----:B------:R-:W2:Y:S01]  /*ac20*/  S2UR UR4, SR_CTAID.Y ;  /* 0x00000000000479c3 */ /* 0x000ea20000002600 */
[----:B-1----:R-:W-:Y:S01]  /*ac30*/  SHF.R.U32.HI R0, RZ, 0x2, R2 ;  /* 0x00000002ff007819 */ /* 0x002fe20000011602 */
[----:B------:R-:W-:Y:S01]  /*ac40*/  USHF.L.U32 UR8, UR37, 0x6, URZ ;  /* 0x0000000625087899 */ /* 0x000fe2000800063f */
[----:B------:R-:W-:Y:S01]  /*ac50*/  SHF.L.U32 R3, R17, 0x4, RZ ;  /* 0x0000000411037819 */ /* 0x000fe200000006ff */
[----:B------:R-:W-:Y:S01]  /*ac60*/  ULDC.64 UR6, c[0x0][0x688] ;  /* 0x0001a20000067ab9 */ /* 0x000fe20000000a00 */
[----:B------:R-:W-:-:S03]  /*ac70*/  LOP3.LUT R0, R0, 0x7, RZ, 0xc0, !PT ;  /* 0x0000000700007812 */ /* 0x000fc600078ec0ff */
[----:B------:R-:W1:Y:S01]  /*ac80*/  S2UR UR5, SR_CTAID.Z ;  /* 0x00000000000579c3 */ /* 0x000e620000002700 */
[----:B------:R-:W-:-:S05]  /*ac90*/  LOP3.LUT R0, R3, 0xfffffff0, R0, 0xe2, !PT ;  /* 0xfffffff003007812 */ /* 0x000fca00078ee200 */
[----:B------:R-:W-:-:S05]  /*aca0*/  VIADD R3, R0, UR8 ;  /* 0x0000000800037c36 */ /* 0x000fca0008000000 */
[----:B------:R-:W-:Y:S01]  /*acb0*/  IADD3 R2, R3, 0x8, RZ ;  /* 0x0000000803027810 */ /* 0x000fe20007ffe0ff */
[----:B--2---:R-:W-:-:S04]  /*acc0*/  UIMAD UR4, UR4, UR6, UR8 ;  /* 0x00000006040472a4 */ /* 0x004fc8000f8e0208 */
[----:B-1----:R-:W-:-:S03]  /*acd0*/  UIMAD UR4, UR5, UR7, UR4 ;  /* 0x00000007050472a4 */ /* 0x002fc6000f8e0204 */
[----:B------:R-:W-:Y:S02]  /*ace0*/  ULDC UR5, c[0x0][0x288] ;  /* 0x0000a20000057ab9 */ /* 0x000fe40000000800 */
[----:B------:R-:W-:Y:S02]  /*acf0*/  ISETP.GE.U32.AND P0, PT, R3, UR5, PT ;  /* 0x0000000503007c0c */ /* 0x000fe4000bf06070 */
[----:B------:R-:W-:Y:S02]  /*ad00*/  IADD3 R0, P2, R0, UR4, RZ ;  /* 0x0000000400007c10 */ /* 0x000fe4000ff5e0ff */
[----:B------:R-:W-:Y:S01]  /*ad10*/  ISETP.GE.U32.AND P1, PT, R2, UR5, PT ;  /* 0x0000000502007c0c */ /* 0x000fe2000bf26070 */
[----:B------:R-:W-:Y:S02]  /*ad20*/  ULDC.64 UR4, c[0x0][0x680] ;  /* 0x0001a00000047ab9 */ /* 0x000fe40000000a00 */
[----:B------:R-:W-:Y:S01]  /*ad30*/  IMAD.X R3, RZ, RZ, RZ, P2 ;  /* 0x000000ffff037224 */ /* 0x000fe200010e06ff */
[----:B------:R-:W-:-:S04]  /*ad40*/  LEA R2, P2, R0, UR4, 0x2 ;  /* 0x0000000400027c11 */ /* 0x000fc8000f8410ff */
[----:B------:R-:W-:-:S05]  /*ad50*/  LEA.HI.X R3, R0, UR5, R3, 0x2, P2 ;  /* 0x0000000500037c11 */ /* 0x000fca00090f1403 */
[----:B------:R2:W-:Y:S04]  /*ad60*/  @!P0 STG.E desc[UR10][R2.64], R11 ;  /* 0x0000000b02008986 */ /* 0x0005e8000c10190a */
[----:B------:R2:W-:Y:S02]  /*ad70*/  @!P1 STG.E desc[UR10][R2.64+0x20], R9 ;  /* 0x0000200902009986 */ /* 0x0005e4000c10190a */
.L_x_59:
[----:B------:R-:W-:Y:S05]  /*ad80*/  BSYNC B0 ;  /* 0x0000000000007941 */ /* 0x000fea0003800000 */
.L_x_58:
[----:B------:R-:W-:Y:S01]  /*ad90*/  ULDC.64 UR4, c[0x0][0x730] ;  /* 0x0001cc0000047ab9 */ /* 0x000fe20000000a00 */
[-C--:B------:R-:W-:Y:S01]  /*ada0*/  FMUL R106, R106, R10.reuse ;  /* 0x0000000a6a6a7220 */ /* 0x080fe20000400000 */
[----:B------:R-:W-:Y:S01]  /*adb0*/  ISETP.NE.U32.AND P0, PT, RZ, UR4, PT ;  /* 0x00000004ff007c0c */ /* 0x000fe2000bf05070 */
[-C--:B------:R-:W-:Y:S01]  /*adc0*/  FMUL R36, R107, R10.reuse ;  /* 0x0000000a6b247220 */ /* 0x080fe20000400000 */
[-C--:B------:R-:W-:Y:S01]  /*add0*/  FMUL R110, R110, R10.reuse ;  /* 0x0000000a6e6e7220 */ /* 0x080fe20000400000 */
[-C--:B------:R-:W-:Y:S01]  /*ade0*/  FMUL R38, R111, R10.reuse ;  /* 0x0000000a6f267220 */ /* 0x080fe20000400000 */
[----:B------:R-:W-:Y:S01]  /*adf0*/  ISETP.NE.AND.EX P0, PT, RZ, UR5, PT, P0 ;  /* 0x00000005ff007c0c */ /* 0x000fe2000bf05300 */
[-C--:B------:R-:W-:Y:S01]  /*ae00*/  FMUL R98, R98, R10.reuse ;  /* 0x0000000a62627220 */ /* 0x080fe20000400000 */
[-C--:B------:R-:W-:Y:S01]  /*ae10*/  FMUL R40, R99, R10.reuse ;  /* 0x0000000a63287220 */ /* 0x080fe20000400000 */
[-C--:B------:R-:W-:Y:S01]  /*ae20*/  FMUL R102, R102, R10.reuse ;  /* 0x0000000a66667220 */ /* 0x080fe20000400000 */
[-C--:B------:R-:W-:Y:S01]  /*ae30*/  FMUL R42, R103, R10.reuse ;  /* 0x0000000a672a7220 */ /* 0x080fe20000400000 */
[-C--:B------:R-:W-:Y:S01]  /*ae40*/  FMUL R90, R90, R10.reuse ;  /* 0x0000000a5a5a7220 */ /* 0x080fe20000400000 */
[-C--:B------:R-:W-:Y:S01]  /*ae50*/  FMUL R44, R91, R10.reuse ;  /* 0x0000000a5b2c7220 */ /* 0x080fe20000400000 */
[-C--:B------:R-:W-:Y:S01]  /*ae60*/  FMUL R94, R94, R10.reuse ;  /* 0x0000000a5e5e7220 */ /* 0x080fe20000400000 */
[----:B------:R-:W-:-:S05]  /*ae70*/  FMUL R46, R95, R10 ;  /* 0x0000000a5f2e7220 */ /* 0x000fca0000400000 */
[----:B------:R-:W-:Y:S05]  /*ae80*/  @P0 BRA `(.L_x_60) ;  /* 0x0000000000200947 */ /* 0x000fea0003800000 */
[----:B------:R-:W-:Y:S02]  /*ae90*/  ULDC.64 UR4, c[0x0][0x728] ;  /* 0x0001ca0000047ab9 */ /* 0x000fe40000000a00 */
[----:B------:R-:W-:-:S04]  /*aea0*/  ISETP.NE.U32.AND P0, PT, RZ, UR4, PT ;  /* 0x00000004ff007c0c */ /* 0x000fc8000bf05070 */
[----:B------:R-:W-:-:S13]  /*aeb0*/  ISETP.NE.AND.EX P0, PT, RZ, UR5, PT, P0 ;  /* 0x00000005ff007c0c */ /* 0x000fda000bf05300 */
[----:B------:R-:W-:Y:S05]  /*aec0*/  @!P0 BRA `(.L_x_61) ;  /* 0x00000000000c8947 */ /* 0x000fea0003800000 */
[----:B-12---:R-:W1:Y:S02]  /*aed0*/  LDC.64 R2, c[0x0][0x728] ;  /* 0x0001ca00ff027b82 */ /* 0x006e640000000a00 */
[----:B-1----:R4:W5:Y:S01]  /*aee0*/  LDG.E R2, desc[UR10][R2.64] ;  /* 0x0000000a02027981 */ /* 0x002962000c1e1900 */
[----:B------:R-:W-:Y:S05]  /*aef0*/  BRA `(.L_x_60) ;  /* 0x0000000000047947 */ /* 0x000fea0003800000 */
.L_x_61:
[----:B--2---:R-:W3:Y:S02]  /*af00*/  LDC R2, c[0x0][0x720] ;  /* 0x0001c800ff027b82 */ /* 0x004ee40000000800 */
.L_x_60:
[----:B-1----:R-:W-:Y:S02]  /*af10*/  MOV R0, RZ ;  /* 0x000000ff00007202 */ /* 0x002fe40000000f00 */
[----:B---3-5:R-:W-:Y:S02]  /*af20*/  MOV R27, R2 ;  /* 0x00000002001b7202 */ /* 0x028fe40000000f00 */
[----:B------:R-:W-:-:S13]  /*af30*/  LOP3.LUT P0, RZ, R0, 0x9f, RZ, 0xc0, !PT ;  /* 0x0000009f00ff7812 */ /* 0x000fda000780c0ff */
[----:B------:R-:W-:Y:S05]  /*af40*/  @!P0 BRA `(.L_x_62) ;  /* 0x0000000000408947 */ /* 0x000fea0003800000 */
[----:B------:R-:W-:Y:S01]  /*af50*/  MOV R0, 0x0 ;  /* 0x0000000000007802 */ /* 0x000fe20000000f00 */
[----:B------:R-:W-:Y:S01]  /*af60*/  ULDC.64 UR4, c[0x4][0x70] ;  /* 0x01001c0000047ab9 */ /* 0x000fe20000000a00 */
[----:B------:R-:W-:Y:S01]  /*af70*/  ULDC.64 UR6, c[0x4][0x8] ;  /* 0x0100020000067ab9 */ /* 0x000fe20000000a00 */
[----:B------:R-:W-:Y:S01]  /*af80*/  IMAD.U32 R4, RZ, RZ, UR4 ;  /* 0x00000004ff047e24 */ /* 0x000fe2000f8e00ff */
[----:B--2-4-:R1:W2:Y:S01]  /*af90*/  LDC.64 R2, c[0x4][R0] ;  /* 0x0100000000027b82 */ /* 0x0142a20000000a00 */
[----:B------:R-:W-:Y:S01]  /*afa0*/  MOV R5, UR5 ;  /* 0x0000000500057c02 */ /* 0x000fe20008000f00 */
[----:B------:R-:W-:Y:S01]  /*afb0*/  ULDC.64 UR4, c[0x4][0x78] ;  /* 0x01001e0000047ab9 */ /* 0x000fe20000000a00 */
[----:B------:R-:W-:Y:S01]  /*afc0*/  IMAD.U32 R10, RZ, RZ, UR6 ;  /* 0x00000006ff0a7e24 */ /* 0x000fe2000f8e00ff */
[----:B------:R-:W-:Y:S01]  /*afd0*/  MOV R7, UR5 ;  /* 0x0000000500077c02 */ /* 0x000fe20008000f00 */
[----:B------:R-:W-:Y:S01]  /*afe0*/  IMAD.U32 R6, RZ, RZ, UR4 ;  /* 0x00000004ff067e24 */ /* 0x000fe2000f8e00ff */
[----:B------:R-:W-:Y:S01]  /*aff0*/  MOV R11, UR7 ;  /* 0x00000007000b7c02 */ /* 0x000fe20008000f00 */
[----:B------:R-:W-:Y:S01]  /*b000*/  IMAD.MOV.U32 R8, RZ, RZ, 0x70 ;  /* 0x00000070ff087424 */ /* 0x000fe200078e00ff */
[----:B------:R-:W-:Y:S01]  /*b010*/  MOV R12, 0x1 ;  /* 0x00000001000c7802 */ /* 0x000fe20000000f00 */
[----:B-1----:R-:W-:-:S07]  /*b020*/  IMAD.MOV.U32 R13, RZ, RZ, RZ ;  /* 0x000000ffff0d7224 */ /* 0x002fce00078e00ff */
[----:B------:R-:W-:-:S07]  /*b030*/  LEPC R20, `(.L_x_62) ;  /* 0x000000001014794e */ /* 0x000fce0000000000 */
[----:B--2---:R-:W-:Y:S05]  /*b040*/  CALL.ABS.NOINC R2 ;  /* 0x0000000002007343 */ /* 0x004fea0003c00000 */
.L_x_62:
[----:B------:R-:W-:Y:S01]  /*b050*/  MOV R19, UR38 ;  /* 0x0000002600137c02 */ /* 0x000fe20008000f00 */
[----:B------:R-:W-:-:S04]  /*b060*/  IMAD.U32 R0, RZ, RZ, UR36 ;  /* 0x00000024ff007e24 */ /* 0x000fc8000f8e00ff */
[----:B------:R-:W-:-:S05]  /*b070*/  IMAD R19, R0, 0x1100, R19 ;  /* 0x0000110000137824 */ /* 0x000fca00078e0213 */
[----:B------:R-:W-:-:S04]  /*b080*/  IADD3 R22, R19, -0x1100, RZ ;  /* 0xffffef0013167810 */ /* 0x000fc80007ffe0ff */
        /* <DEDUP_REMOVED lines=18> */
.L_x_63:
[----:B------:R-:W1:Y:S01]  /*b1b0*/  S2R R5, SR_TID.X ;  /* 0x0000000000057919 */ /* 0x000e620000002100 */
[----:B------:R-:W-:Y:S01]  /*b1c0*/  ULDC.64 UR4, c[0x0][0x730] ;  /* 0x0001cc0000047ab9 */ /* 0x000fe20000000a00 */
[----:B------:R-:W-:Y:S01]  /*b1d0*/  VIADD R16, R16, 0x1f ;  /* 0x0000001f10107836 */ /* 0x000fe20000000000 */
[----:B------:R-:W-:Y:S01]  /*b1e0*/  ISETP.NE.U32.AND P0, PT, RZ, UR4, PT ;  /* 0x00000004ff007c0c */ /* 0x000fe2000bf05070 */
[----:B------:R-:W-:-:S03]  /*b1f0*/  IMAD R17, R17, 0x10, R18 ;  /* 0x0000001011117824 */ /* 0x000fc600078e0212 */
[----:B------:R-:W-:-:S13]  /*b200*/  ISETP.NE.AND.EX P0, PT, RZ, UR5, PT, P0 ;  /* 0x00000005ff007c0c */ /* 0x000fda000bf05300 */
[----:B------:R-:W3:Y:S01]  /*b210*/  @P0 LDC R27, c[0x0][0x720] ;  /* 0x0001c800ff1b0b82 */ /* 0x000ee20000000800 */
[----:B------:R-:W-:Y:S02]  /*b220*/  ISETP.GT.U32.AND P0, PT, R16, 0x3e, PT ;  /* 0x0000003e1000780c */ /* 0x000fe40003f04070 */
[----:B-1----:R-:W-:Y:S02]  /*b230*/  SHF.L.U32 R0, R5, 0x4, RZ ;  /* 0x0000000405007819 */ /* 0x002fe400000006ff */
[----:B--2---:R-:W-:Y:S02]  /*b240*/  SHF.R.U32.HI R2, RZ, 0x1, R5 ;  /* 0x00000001ff027819 */ /* 0x004fe40000011605 */
[C---:B----4-:R-:W-:Y:S02]  /*b250*/  LOP3.LUT R3, R0.reuse, 0x40, RZ, 0xc0, !PT ;  /* 0x0000004000037812 */ /* 0x050fe400078ec0ff */
[----:B------:R-:W-:Y:S02]  /*b260*/  LOP3.LUT R0, R0, 0x80, RZ, 0xc0, !PT ;  /* 0x0000008000007812 */ /* 0x000fe400078ec0ff */
[----:B------:R-:W-:-:S02]  /*b270*/  LOP3.LUT R4, R3, 0x8, R2, 0xf8, !PT ;  /* 0x0000000803047812 */ /* 0x000fc400078ef802 */
[----:B------:R-:W-:Y:S02]  /*b280*/  SHF.L.U32 R3, R5, 0x1, RZ ;  /* 0x0000000105037819 */ /* 0x000fe400000006ff */
[----:B------:R-:W-:Y:S01]  /*b290*/  LEA R2, R17, R0, 0x4 ;  /* 0x0000000011027211 */ /* 0x000fe200078e20ff */
[-C--:B---3--:R-:W-:Y:S01]  /*b2a0*/  FMUL R0, R104, R27.reuse ;  /* 0x0000001b68007220 */ /* 0x088fe20000400000 */
[----:B------:R-:W-:Y:S01]  /*b2b0*/  LOP3.LUT R3, R4, 0x8, R3, 0x78, !PT ;  /* 0x0000000804037812 */ /* 0x000fe200078e7803 */
[-C--:B------:R-:W-:Y:S01]  /*b2c0*/  FMUL R5, R36, R27.reuse ;  /* 0x0000001b24057220 */ /* 0x080fe20000400000 */
[-C--:B------:R-:W-:Y:S01]  /*b2d0*/  FMUL R4, R108, R27.reuse ;  /* 0x0000001b6c047220 */ /* 0x080fe20000400000 */
[-C--:B------:R-:W-:Y:S01]  /*b2e0*/  FMUL R7, R26, R27.reuse ;  /* 0x0000001b1a077220 */ /* 0x080fe20000400000 */
[-C--:B------:R-:W-:Y:S01]  /*b2f0*/  FMUL R6, R110, R27.reuse ;  /* 0x0000001b6e067220 */ /* 0x080fe20000400000 */
[----:B------:R-:W-:Y:S02]  /*b300*/  IMAD.IADD R8, R2, 0x1, R3 ;  /* 0x0000000102087824 */ /* 0x000fe400078e0203 */
        /* <DEDUP_REMOVED lines=22> */
[----:B------:R-:W-:Y:S01]  /*b470*/  F2FP.F16.F32.PACK_AB R31, R9, R6 ;  /* 0x00000006091f723e */ /* 0x000fe200000000ff */
[----:B------:R-:W-:Y:S06]  /*b480*/  @P0 BRA `(.L_x_64) ;  /* 0x0000000000040947 */ /* 0x000fec0003800000 */
[----:B------:R-:W-:-:S04]  /*b490*/  DEPBAR.LE SB0, 0x1 ;  /* 0x000080400000791a */ /* 0x000fc80000000000 */
.L_x_64:
[----:B------:R-:W-:Y:S05]  /*b4a0*/  WARPSYNC.ALL ;  /* 0x0000000000007948 */ /* 0x000fea0003800000 */
[----:B------:R-:W-:Y:S01]  /*b4b0*/  BAR.SYNC.DEFER_BLOCKING 0x1, 0x80 ;  /* 0x0042000000007b1d */ /* 0x000fe20000010000 */
[C---:B------:R-:W-:Y:S01]  /*b4c0*/  LEA R22, R8.reuse, R22, 0x1 ;  /* 0x0000001608167211 */ /* 0x040fe200078e08ff */
[----:B------:R-:W-:Y:S01]  /*b4d0*/  IMAD R8, R8, 0x2, R19 ;  /* 0x0000000208087824 */ /* 0x000fe200078e0213 */
[----:B------:R-:W-:Y:S02]  /*b4e0*/  F2FP.F16.F32.PACK_AB R4, R10, R11 ;  /* 0x0000000b0a04723e */ /* 0x000fe400000000ff */
[----:B------:R-:W-:Y:S01]  /*b4f0*/  F2FP.F16.F32.PACK_AB R5, R12, R13 ;  /* 0x0000000d0c05723e */ /* 0x000fe200000000ff */
[----:B------:R-:W-:Y:S01]  /*b500*/  BSSY B0, `(.L_x_65) ;  /* 0x0000018000007945 */ /* 0x000fe20003800000 */
[----:B------:R-:W-:-:S02]  /*b510*/  F2FP.F16.F32.PACK_AB R6, R14, R15 ;  /* 0x0000000f0e06723e */ /* 0x000fc400000000ff */
[----:B------:R-:W-:Y:S01]  /*b520*/  F2FP.F16.F32.PACK_AB R7, R16, R17 ;  /* 0x000000111007723e */ /* 0x000fe200000000ff */
[----:B------:R1:W-:Y:S01]  /*b530*/  STSM.16.M88.4 [R8+-0x1100], R28 ;  /* 0xffef001c08007844 */ /* 0x0003e20000000200 */
[----:B------:R-:W-:Y:S01]  /*b540*/  @!PT LDS RZ, [RZ] ;  /* 0x00000000fffff984 */ /* 0x000fe20000000800 */
[----:B------:R-:W-:Y:S01]  /*b550*/  @!PT LDS RZ, [RZ] ;  /* 0x00000000fffff984 */ /* 0x000fe20000000800 */
[----:B------:R-:W-:Y:S01]  /*b560*/  @!PT LDS RZ, [RZ] ;  /* 0x00000000fffff984 */ /* 0x000fe20000000800 */
[----:B------:R-:W-:Y:S01]  /*b570*/  @!PT LDS RZ, [RZ] ;  /* 0x00000000fffff984 */ /* 0x000fe20000000800 */
[----:B------:R2:W-:Y:S06]  /*b580*/  MEMBAR.ALL.CTA ;  /* 0x0000000000007992 */ /* 0x0005ec0000008000 */
[----:B--2---:R-:W2:Y:S02]  /*b590*/  FENCE.VIEW.ASYNC.S ;  /* 0x00000000000073c6 */ /* 0x004ea40000000000 */
[----:B--2---:R-:W-:Y:S06]  /*b5a0*/  BAR.SYNC.DEFER_BLOCKING 0x1, 0x80 ;  /* 0x0042000000007b1d */ /* 0x004fec0000010000 */
[----:B------:R-:W-:Y:S05]  /*b5b0*/  @P0 BRA `(.L_x_66) ;  /* 0x0000000000300947 */ /* 0x000fea0003800000 */
[----:B------:R-:W-:Y:S01]  /*b5c0*/  S2UR UR12, SR_CTAID.Z ;  /* 0x00000000000c79c3 */ /* 0x000fe20000002700 */
[----:B------:R-:W-:Y:S01]  /*b5d0*/  R2UR UR8, R19 ;  /* 0x00000000130872ca */ /* 0x000fe200000e0000 */
[----:B------:R-:W-:Y:S01]  /*b5e0*/  ULDC.64 UR4, c[0x0][0x198] ;  /* 0x0000660000047ab9 */ /* 0x000fe20000000a00 */
[----:B------:R-:W-:Y:S02]  /*b5f0*/  USHF.L.U32 UR10, UR37, 0x6, URZ ;  /* 0x00000006250a7899 */ /* 0x000fe4000800063f */
[----:B------:R-:W-:Y:S01]  /*b600*/  UIADD3 UR4, UP0, UR4, 0x670, URZ ;  /* 0x0000067004047890 */ /* 0x000fe2000ff1e03f */
[----:B------:R-:W-:Y:S02]  /*b610*/  UMOV UR9, URZ ;  /* 0x0000003f00097c82 */ /* 0x000fe40008000000 */
[----:B------:R-:W2:Y:S01]  /*b620*/  S2UR UR11, SR_CTAID.Y ;  /* 0x00000000000b79c3 */ /* 0x000ea20000002600 */
[----:B------:R-:W-:-:S05]  /*b630*/  UIADD3.X UR5, URZ, UR5, URZ, UP0, !UPT ;  /* 0x000000053f057290 */ /* 0x000fca00087fe43f */
[----:B------:R-:W-:-:S09]  /*b640*/  UIADD3 UR8, UR8, -0x1100, URZ ;  /* 0xffffef0008087890 */ /* 0x000fd2000fffe03f */
[----:B--2---:R2:W-:Y:S01]  /*b650*/  UTMASTG.4D [UR8], [UR4] ;  /* 0x00000008040073b5 */ /* 0x0045e20008018000 */
[----:B------:R0:W-:Y:S01]  /*b660*/  UTMACMDFLUSH ;  /* 0x00000000000079b7 */ /* 0x0001e20000000000 */
[----:B--2---:R-:W-:-:S04]  /*b670*/  DEPBAR.LE SB0, 0x1 ;  /* 0x000080400000791a */ /* 0x004fc80000000000 */
.L_x_66:
[----:B------:R-:W-:Y:S05]  /*b680*/  BSYNC B0 ;  /* 0x0000000000007941 */ /* 0x000fea0003800000 */
.L_x_65:
[----:B------:R-:W-:Y:S01]  /*b690*/  BAR.SYNC.DEFER_BLOCKING 0x1, 0x80 ;  /* 0x0042000000007b1d */ /* 0x000fe20000010000 */
[----:B-1----:R-:W-:Y:S02]  /*b6a0*/  F2FP.F16.F32.PACK_AB R8, R18, R21 ;  /* 0x000000151208723e */ /* 0x002fe400000000ff */
[----:B------:R-:W-:Y:S02]  /*b6b0*/  F2FP.F16.F32.PACK_AB R9, R20, R23 ;  /* 0x000000171409723e */ /* 0x000fe400000000ff */
[----:B------:R-:W-:Y:S01]  /*b6c0*/  F2FP.F16.F32.PACK_AB R10, R24, R25 ;  /* 0x00000019180a723e */ /* 0x000fe200000000ff */
[----:B------:R-:W-:Y:S01]  /*b6d0*/  BSSY B0, `(.L_x_67) ;  /* 0x0000017000007945 */ /* 0x000fe20003800000 */
[----:B------:R-:W-:Y:S01]  /*b6e0*/  F2FP.F16.F32.PACK_AB R11, R26, R27 ;  /* 0x0000001b1a0b723e */ /* 0x000fe200000000ff */
[----:B------:R1:W-:Y:S01]  /*b6f0*/  STSM.16.M88.4 [R22+0x800], R4 ;  /* 0x0008000416007844 */ /* 0x0003e20000000200 */
        /* <DEDUP_REMOVED lines=13> */
[----:B------:R-:W-:Y:S02]  /*b7d0*/  UMOV UR9, 0x10 ;  /* 0x0000001000097882 */ /* 0x000fe40000000000 */
[----:B------:R-:W2:Y:S01]  /*b7e0*/  S2UR UR11, SR_CTAID.Y ;  /* 0x00000000000b79c3 */ /* 0x000ea20000002600 */
[----:B------:R-:W-:-:S05]  /*b7f0*/  UIADD3.X UR5, URZ, UR5, URZ, UP0, !UPT ;  /* 0x000000053f057290 */ /* 0x000fca00087fe43f */
[----:B------:R-:W-:-:S09]  /*b800*/  UIADD3 UR8, UR8, -0x900, URZ ;  /* 0xfffff70008087890 */ /* 0x000fd2000fffe03f */
[----:B--2---:R2:W-:Y:S01]  /*b810*/  UTMASTG.4D [UR8], [UR4] ;  /* 0x00000008040073b5 */ /* 0x0045e20008018000 */
[----:B------:R0:W-:Y:S01]  /*b820*/  UTMACMDFLUSH ;  /* 0x00000000000079b7 */ /* 0x0001e20000000000 */
[----:B--2---:R-:W-:-:S04]  /*b830*/  DEPBAR.LE SB0, 0x1 ;  /* 0x000080400000791a */ /* 0x004fc80000000000 */
.L_x_68:
[----:B------:R-:W-:Y:S05]  /*b840*/  BSYNC B0 ;  /* 0x0000000000007941 */ /* 0x000fea0003800000 */
.L_x_67:
[----:B------:R-:W-:Y:S06]  /*b850*/  BAR.SYNC.DEFER_BLOCKING 0x1, 0x80 ;  /* 0x0042000000007b1d */ /* 0x000fec0000010000 */
[----:B------:R-:W-:Y:S01]  /*b860*/  BSSY B0, `(.L_x_69) ;  /* 0x0000015000007945 */ /* 0x000fe20003800000 */
[----:B------:R2:W-:Y:S01]  /*b870*/  STSM.16.M88.4 [R22], R8 ;  /* 0x0000000816007844 */ /* 0x0005e20000000200 */
[----:B------:R-:W-:Y:S01]  /*b880*/  @!PT LDS RZ, [RZ] ;  /* 0x00000000fffff984 */ /* 0x000fe20000000800 */
[----:B------:R-:W-:Y:S01]  /*b890*/  @!PT LDS RZ, [RZ] ;  /* 0x00000000fffff984 */ /* 0x000fe20000000800 */
[----:B------:R-:W-:Y:S01]  /*b8a0*/  @!PT LDS RZ, [RZ] ;  /* 0x00000000fffff984 */ /* 0x000fe20000000800 */
[----:B------:R-:W-:Y:S01]  /*b8b0*/  @!PT LDS RZ, [RZ] ;  /* 0x00000000fffff984 */ /* 0x000fe20000000800 */
[----:B------:R3:W-:Y:S06]  /*b8c0*/  MEMBAR.ALL.CTA ;  /* 0x0000000000007992 */ /* 0x0007ec0000008000 */
[----:B---3--:R-:W3:Y:S02]  /*b8d0*/  FENCE.VIEW.ASYNC.S ;  /* 0x00000000000073c6 */ /* 0x008ee40000000000 */
[----:B---3--:R-:W-:Y:S06]  /*b8e0*/  BAR.SYNC.DEFER_BLOCKING 0x1, 0x80 ;  /* 0x0042000000007b1d */ /* 0x008fec0000010000 */
[----:B------:R-:W-:Y:S05]  /*b8f0*/  @P0 BRA `(.L_x_70) ;  /* 0x00000000002c0947 */ /* 0x000fea0003800000 */
[----:B------:R-:W-:Y:S01]  /*b900*/  S2UR UR12, SR_CTAID.Z ;  /* 0x00000000000c79c3 */ /* 0x000fe20000002700 */
[----:B------:R-:W-:Y:S01]  /*b910*/  R2UR UR8, R19 ;  /* 0x00000000130872ca */ /* 0x000fe200000e0000 */
[----:B------:R-:W-:Y:S01]  /*b920*/  ULDC.64 UR4, c[0x0][0x198] ;  /* 0x0000660000047ab9 */ /* 0x000fe20000000a00 */
[----:B------:R-:W-:Y:S02]  /*b930*/  USHF.L.U32 UR10, UR37, 0x6, URZ ;  /* 0x00000006250a7899 */ /* 0x000fe4000800063f */
[----:B------:R-:W-:Y:S01]  /*b940*/  UIADD3 UR4, UP0, UR4, 0x670, URZ ;  /* 0x0000067004047890 */ /* 0x000fe2000ff1e03f */
[----:B------:R-:W-:Y:S02]  /*b950*/  UMOV UR9, 0x20 ;  /* 0x0000002000097882 */ /* 0x000fe40000000000 */
[----:B------:R-:W3:Y:S01]  /*b960*/  S2UR UR11, SR_CTAID.Y ;  /* 0x00000000000b79c3 */ /* 0x000ee20000002600 */
[----:B------:R-:W-:-:S05]  /*b970*/  UIADD3.X UR5, URZ, UR5, URZ, UP0, !UPT ;  /* 0x000000053f057290 */ /* 0x000fca00087fe43f */
[----:B------:R-:W-:-:S09]  /*b980*/  UIADD3 UR8, UR8, -0x1100, URZ ;  /* 0xffffef0008087890 */ /* 0x000fd2000fffe03f */
[----:B---3--:R3:W-:Y:S02]  /*b990*/  UTMASTG.4D [UR8], [UR4] ;  /* 0x00000008040073b5 */ /* 0x0087e40008018000 */
[----:B---3--:R0:W-:Y:S02]  /*b9a0*/  UTMACMDFLUSH ;  /* 0x00000000000079b7 */ /* 0x0081e40000000000 */
.L_x_70:
[----:B------:R-:W-:Y:S05]  /*b9b0*/  BSYNC B0 ;  /* 0x0000000000007941 */ /* 0x000fea0003800000 */
.L_x_69:
[----:B------:R-:W-:Y:S01]  /*b9c0*/  UIADD3 UR36, UR36, -0x1, URZ ;  /* 0xffffffff24247890 */ /* 0x000fe2000fffe03f */
[----:B------:R-:W-:-:S04]  /*b9d0*/  DEPBAR.LE SB0, 0x0 ;  /* 0x000080000000791a */ /* 0x000fc80000000000 */
[----:B------:R-:W-:-:S04]  /*b9e0*/  USHF.L.U32 UR4, UR36, 0x3, URZ ;  /* 0x0000000324047899 */ /* 0x000fc8000800063f */
[----:B------:R-:W-:-:S04]  /*b9f0*/  ULOP3.LUT UR4, UR4, 0x8, URZ, 0xe2, !UPT ;  /* 0x0000000804047892 */ /* 0x000fc8000f8ee23f */
[----:B------:R-:W-:-:S06]  /*ba00*/  ULOP3.LUT UR4, UR4, 0x18, URZ, 0x3c, !UPT ;  /* 0x0000001804047892 */ /* 0x000fcc000f8e3c3f */
[----:B------:R-:W-:-:S04]  /*ba10*/  MOV R0, UR4 ;  /* 0x0000000400007c02 */ /* 0x000fc80008000f00 */
[----:B------:R-:W-:Y:S01]  /*ba20*/  SYNCS.ARRIVE.TRANS64.A1T0 RZ, [R0+UR38+0x12090], RZ ;  /* 0x012090ff00ff79a7 */ /* 0x000fe20008100026 */
[----:B------:R-:W-:Y:S05]  /*ba30*/  EXIT ;  /* 0x000000000000794d */ /* 0x000fea0003800000 */
.L_x_6:
[----:B------:R-:W-:-:S08]  /*ba40*/  UISETP.NE.AND UP0, UPT, UR4, 0x1, UPT ;  /* 0x000000010400788c */ /* 0x000fd0000bf05270 */
[----:B------:R-:W1:-:S00]  /*ba50*/  USETMAXREG.DEALLOC.CTAPOOL 0x18 ;  /* 0x00000018000079c8 */ /* 0x000e4000080e0500 */
[----:B------:R-:W-:-:S13]  /*ba60*/  PLOP3.LUT P0, PT, PT, PT, UP0, 0x80, 0x0 ;  /* 0x000000000000781c */ /* 0x000fda0003f0f008 */
[----:B------:R-:W-:Y:S05]  /*ba70*/  @P0 EXIT ;  /* 0x000000000000094d */ /* 0x000fea0003800000 */
[----:B------:R-:W2:Y:S01]  /*ba80*/  S2UR UR11, SR_CTAID.X ;  /* 0x00000000000b79c3 */ /* 0x000ea20000002500 */
[----:B------:R-:W-:Y:S01]  /*ba90*/  ULDC UR4, c[0x0][0x28c] ;  /* 0x0000a30000047ab9 */ /* 0x000fe20000000800 */
[----:B------:R-:W-:Y:S01]  /*baa0*/  ELECT P3, URZ, PT ;  /* 0x00000000003f782f */ /* 0x000fe20003860000 */
[----:B------:R-:W-:Y:S01]  /*bab0*/  BSSY B0, `(.L_x_71) ;  /* 0x000003c000007945 */ /* 0x000fe20003800000 */
[----:B------:R-:W-:Y:S01]  /*bac0*/  UIADD3 UR6, UR4, 0x7f, URZ ;  /* 0x0000007f04067890 */ /* 0x000fe2000fffe03f */
[----:B-1----:R-:W-:Y:S01]  /*bad0*/  CS2R R2, SRZ ;  /* 0x0000000000027805 */ /* 0x002fe2000001ff00 */
[----:B------:R-:W-:Y:S02]  /*bae0*/  IMAD.MOV.U32 R7, RZ, RZ, RZ ;  /* 0x000000ffff077224 */ /* 0x000fe400078e00ff */
[----:B------:R-:W-:Y:S01]  /*baf0*/  USHF.R.S32.HI UR7, URZ, 0x1f, UR6 ;  /* 0x0000001f3f077899 */ /* 0x000fe20008011406 */
[----:B------:R-:W1:Y:S03]  /*bb00*/  S2UR UR36, SR_CTAID.Y ;  /* 0x00000000002479c3 */ /* 0x000e660000002600 */
[----:B------:R-:W-:-:S04]  /*bb10*/  ULEA.HI UR7, UR7, UR6, URZ, 0x7 ;  /* 0x0000000607077291 */ /* 0x000fc8000f8f383f */
[----:B------:R-:W-:Y:S01]  /*bb20*/  USHF.R.S32.HI UR7, URZ, 0x7, UR7 ;  /* 0x000000073f077899 */ /* 0x000fe20008011407 */
[----:B------:R-:W3:Y:S01]  /*bb30*/  S2UR UR37, SR_CTAID.Z ;  /* 0x00000000002579c3 */ /* 0x000ee20000002700 */
[----:B--2---:R-:W-:-:S04]  /*bb40*/  USHF.L.U32 UR11, UR11, 0x7, URZ ;  /* 0x000000070b0b7899 */ /* 0x004fc8000800063f */
[----:B------:R-:W-:-:S04]  /*bb50*/  UIADD3 UR4, UR11, 0xff, URZ ;  /* 0x000000ff0b047890 */ /* 0x000fc8000fffe03f */
[----:B------:R-:W-:-:S04]  /*bb60*/  USHF.R.U32.HI UR4, URZ, 0x7, UR4 ;  /* 0x000000073f047899 */ /* 0x000fc80008011604 */
[----:B------:R-:W-:-:S04]  /*bb70*/  UISETP.LT.AND UP0, UPT, UR4, UR7, UPT ;  /* 0x000000070400728c */ /* 0x000fc8000bf01270 */
[----:B------:R-:W-:Y:S01]  /*bb80*/  USEL UR4, UR4, UR7, UP0 ;  /* 0x0000000704047287 */ /* 0x000fe20008000000 */
[----:B-1-3--:R-:W-:Y:S11]  /*bb90*/  @!P3 BRA `(.L_x_72) ;  /* 0x0000000000b4b947 */ /* 0x00aff60003800000 */
[----:B------:R-:W1:Y:S01]  /*bba0*/  S2R R4, SR_CgaCtaId ;  /* 0x0000000000047919 */ /* 0x000e620000008800 */
[----:B------:R-:W-:Y:S02]  /*bbb0*/  MOV R3, 0x400 ;  /* 0x0000040000037802 */ /* 0x000fe40000000f00 */
[----:B------:R-:W-:Y:S02]  /*bbc0*/  MOV R5, 0x1 ;  /* 0x0000000100057802 */ /* 0x000fe40000000f00 */
[----:B-1----:R-:W-:Y:S02]  /*bbd0*/  LEA R4, R4, R3, 0x18 ;  /* 0x0000000304047211 */ /* 0x002fe400078ec0ff */
[----:B------:R-:W-:-:S04]  /*bbe0*/  SHF.L.U32 R3, R5, 0x1f, RZ ;  /* 0x0000001f05037819 */ /* 0x000fc800000006ff */
[----:B------:R-:W1:Y:S02]  /*bbf0*/  SYNCS.PHASECHK.TRANS64.TRYWAIT P0, [R4+URZ+0x12060], R3 ;  /* 0x01206003040075a7 */ /* 0x000e64000800017f */
[----:B-1----:R-:W-:Y:S05]  /*bc00*/  @!P0 BRA `(.L_x_73) ;  /* 0x0000001400cc8947 */ /* 0x002fea0003800000 */
.L_x_110:
[----:B------:R-:W-:Y:S01]  /*bc10*/  ULOP3.LUT UR6, UR5, 0x2, URZ, 0xfc, !UPT ;  /* 0x0000000205067892 */ /* 0x000fe2000f8efc3f */
[----:B-1----:R-:W-:-:S03]  /*bc20*/  @P2 IMAD.MOV.U32 R3, RZ, RZ, 0x1800 ;  /* 0x00001800ff032424 */ /* 0x002fc600078e00ff */
[----:B------:R-:W-:Y:S01]  /*bc30*/  UPRMT UR6, UR6, 0x9910, URZ ;  /* 0x0000991006067896 */ /* 0x000fe2000800003f */
[----:B------:R1:W-:Y:S03]  /*bc40*/  @P2 SYNCS.ARRIVE.TRANS64 RZ, [R4+URZ+0x12050], R3 ;  /* 0x0120500304ff29a7 */ /* 0x0003e6000800003f */
[----:B------:R-:W-:-:S06]  /*bc50*/  UISETP.NE.AND UP0, UPT, UR6, 0x2, UPT ;  /* 0x000000020600788c */ /* 0x000fcc000bf05270 */
[----:B------:R-:W-:-:S13]  /*bc60*/  PLOP3.LUT P0, PT, PT, PT, UP0, 0x80, 0x0 ;  /* 0x000000000000781c */ /* 0x000fda0003f0f008 */
[----:B-1----:R-:W-:Y:S05]  /*bc70*/  @P0 BRA `(.L_x_74) ;  /* 0x0000000000040947 */ /* 0x002fea0003800000 */
[----:B------:R-:W-:Y:S01]  /*bc80*/  BPT.TRAP 0x1 ;  /* 0x000000040000795c */ /* 0x000fe20000300000 */
.L_x_74:
[----:B------:R-:W-:-:S04]  /*bc90*/  LOP3.LUT P0, RZ, R0, 0x1f, RZ, 0xc0, !PT ;  /* 0x0000001f00ff7812 */ /* 0x000fc8000780c0ff */
[----:B------:R-:W-:-:S13]  /*bca0*/  PLOP3.LUT P0, PT, P0, P2, PT, 0x2a, 0x0 ;  /* 0x000000000000781c */ /* 0x000fda0000704572 */
[----:B------:R-:W-:Y:S05]  /*bcb0*/  @P0 BRA `(.L_x_75) ;  /* 0x0000000000040947 */ /* 0x000fea0003800000 */
[----:B------:R-:W-:Y:S01]  /*bcc0*/  BPT.TRAP 0x1 ;  /* 0x000000040000795c */ /* 0x000fe20000300000 */
.L_x_75:
[----:B------:R-:W-:Y:S01]  /*bcd0*/  R2UR UR8, R4 ;  /* 0x00000000040872ca */ /* 0x000fe200000e0000 */
[----:B------:R-:W-:Y:S01]  /*bce0*/  ULDC.64 UR6, c[0x0][0x198] ;  /* 0x0000660000067ab9 */ /* 0x000fe20000000a00 */
[----:B------:R-:W-:Y:S01]  /*bcf0*/  UMOV UR14, 0x0 ;  /* 0x00000000000e7882 */ /* 0x000fe20000000000 */
[----:B------:R-:W-:Y:S01]  /*bd00*/  UIADD3 UR6, UP0, UR6, 0xf0, URZ ;  /* 0x000000f006067890 */ /* 0x000fe2000ff1e03f */
[----:B------:R-:W-:Y:S01]  /*bd10*/  MOV R3, 0x1 ;  /* 0x0000000100037802 */ /* 0x000fe20000000f00 */
[----:B------:R-:W-:Y:S01]  /*bd20*/  UMOV UR15, 0x10000000 ;  /* 0x10000000000f7882 */ /* 0x000fe20000000000 */
[----:B------:R-:W-:Y:S01]  /*bd30*/  UMOV UR10, URZ ;  /* 0x0000003f000a7c82 */ /* 0x000fe20008000000 */
[----:B------:R-:W-:Y:S01]  /*bd40*/  UIADD3.X UR7, URZ, UR7, URZ, UP0, !UPT ;  /* 0x000000073f077290 */ /* 0x000fe200087fe43f */
[----:B------:R-:W-:Y:S01]  /*bd50*/  IMAD.MOV.U32 R7, RZ, RZ, 0x40 ;  /* 0x00000040ff077424 */ /* 0x000fe200078e00ff */
[----:B------:R-:W-:Y:S01]  /*bd60*/  UMOV UR12, UR36 ;  /* 0x00000024000c7c82 */ /* 0x000fe20008000000 */
[----:B------:R-:W-:Y:S01]  /*bd70*/  UMOV UR13, UR37 ;  /* 0x00000025000d7c82 */ /* 0x000fe20008000000 */
[----:B------:R-:W-:Y:S01]  /*bd80*/  UMOV UR18, 0x10 ;  /* 0x0000001000127882 */ /* 0x000fe20000000000 */
[----:B------:R-:W-:Y:S01]  /*bd90*/  UMOV UR19, UR11 ;  /* 0x0000000b00137c82 */ /* 0x000fe20008000000 */
[----:B------:R-:W-:-:S02]  /*bda0*/  UIADD3 UR9, UR8, 0x12050, URZ ;  /* 0x0001205008097890 */ /* 0x000fc4000fffe03f */
[----:B------:R-:W-:Y:S02]  /*bdb0*/  UIADD3 UR16, UR8, 0x800, URZ ;  /* 0x0000080008107890 */ /* 0x000fe4000fffe03f */
[----:B------:R-:W-:Y:S01]  /*bdc0*/  UIADD3 UR32, UR8, 0x1000, URZ ;  /* 0x0000100008207890 */ /* 0x000fe2000fffe03f */
[----:B------:R-:W-:Y:S01]  /*bdd0*/  UMOV UR20, UR36 ;  /* 0x0000002400147c82 */ /* 0x000fe20008000000 */
[----:B------:R-:W-:Y:S01]  /*bde0*/  UMOV UR21, UR37 ;  /* 0x0000002500157c82 */ /* 0x000fe20008000000 */
[----:B------:R-:W-:Y:S01]  /*bdf0*/  UMOV UR17, UR9 ;  /* 0x0000000900117c82 */ /* 0x000fe20008000000 */
[----:B------:R-:W-:Y:S01]  /*be00*/  UMOV UR34, 0x20 ;  /* 0x0000002000227882 */ /* 0x000fe20000000000 */
[----:B------:R-:W-:Y:S01]  /*be10*/  UMOV UR35, UR11 ;  /* 0x0000000b00237c82 */ /* 0x000fe20008000000 */
[----:B------:R-:W-:Y:S01]  /*be20*/  UMOV UR33, UR9 ;  /* 0x0000000900217c82 */ /* 0x000fe20008000000 */
[----:B------:R1:W-:Y:S01]  /*be30*/  UTMALDG.4D [UR8], [UR6], desc[UR14] ;  /* 0x00000e08060075b4 */ /* 0x0003e20008019000 */
[----:B------:R1:W-:Y:S01]  /*be40*/  UTMALDG.4D [UR16], [UR6], desc[UR14] ;  /* 0x00000e10060075b4 */ /* 0x0003e20008019000 */
[----:B------:R1:W-:Y:S02]  /*be50*/  UTMALDG.4D [UR32], [UR6], desc[UR14] ;  /* 0x00000e20060075b4 */ /* 0x0003e40008019000 */
[----:B-1----:R-:W-:Y:S01]  /*be60*/  NOP ;  /* 0x0000000000007918 */ /* 0x002fe20000000000 */
.L_x_72:
[----:B------:R-:W-:Y:S05]  /*be70*/  BSYNC B0 ;  /* 0x0000000000007941 */ /* 0x000fea0003800000 */
.L_x_71:
[----:B------:R-:W-:Y:S01]  /*be80*/  ISETP.LT.AND P4, PT, RZ, UR4, P3 ;  /* 0x00000004ff007c0c */ /* 0x000fe20009f81270 */
[----:B------:R-:W-:-:S12]  /*be90*/  BSSY B0, `(.L_x_76) ;  /* 0x0000030000007945 */ /* 0x000fd80003800000 */
[----:B------:R-:W-:Y:S05]  /*bea0*/  @!P4 BRA `(.L_x_77) ;  /* 0x0000000000b8c947 */ /* 0x000fea0003800000 */
[----:B------:R-:W1:Y:S01]  /*beb0*/  S2R R5, SR_CgaCtaId ;  /* 0x0000000000057919 */ /* 0x000e620000008800 */
[----:B------:R-:W-:-:S04]  /*bec0*/  MOV R2, 0x400 ;  /* 0x0000040000027802 */ /* 0x000fc80000000f00 */
[----:B-1----:R-:W-:Y:S02]  /*bed0*/  LEA R5, R5, R2, 0x18 ;  /* 0x0000000205057211 */ /* 0x002fe400078ec0ff */
[----:B------:R-:W-:-:S04]  /*bee0*/  MOV R2, 0x1 ;  /* 0x0000000100027802 */ /* 0x000fc80000000f00 */
[----:B------:R-:W-:-:S04]  /*bef0*/  SHF.L.U32 R2, R2, 0x1f, RZ ;  /* 0x0000001f02027819 */ /* 0x000fc800000006ff */
[----:B------:R-:W1:Y:S02]  /*bf00*/  SYNCS.PHASECHK.TRANS64.TRYWAIT P0, [R5+URZ+0x12028], R2 ;  /* 0x01202802050075a7 */ /* 0x000e64000800017f */
[----:B-1----:R-:W-:Y:S05]  /*bf10*/  @!P0 BRA `(.L_x_78) ;  /* 0x00000014001c8947 */ /* 0x002fea0003800000 */
.L_x_111:
        /* <DEDUP_REMOVED lines=8> */
.L_x_79:
[----:B------:R-:W-:-:S04]  /*bfa0*/  LOP3.LUT P0, RZ, R0, 0x1f, RZ, 0xc0, !PT ;  /* 0x0000001f00ff7812 */ /* 0x000fc8000780c0ff */
[----:B------:R-:W-:-:S13]  /*bfb0*/  PLOP3.LUT P0, PT, P0, P2, PT, 0x2a, 0x0 ;  /* 0x000000000000781c */ /* 0x000fda0000704572 */
[----:B------:R-:W-:Y:S05]  /*bfc0*/  @P0 BRA `(.L_x_80) ;  /* 0x0000000000040947 */ /* 0x000fea0003800000 */
[----:B------:R-:W-:Y:S01]  /*bfd0*/  BPT.TRAP 0x1 ;  /* 0x000000040000795c */ /* 0x000fe20000300000 */
.L_x_80:
[----:B------:R-:W-:Y:S01]  /*bfe0*/  R2UR UR16, R5 ;  /* 0x00000000051072ca */ /* 0x000fe200000e0000 */
[----:B------:R-:W-:Y:S01]  /*bff0*/  ULDC.64 UR6, c[0x0][0x198] ;  /* 0x0000660000067ab9 */ /* 0x000fe20000000a00 */
[----:B------:R-:W-:Y:S01]  /*c000*/  UMOV UR35, URZ ;  /* 0x0000003f00237c82 */ /* 0x000fe20008000000 */
[----:B------:R-:W-:Y:S01]  /*c010*/  UIADD3 UR6, UP0, UR6, 0x1f0, URZ ;  /* 0x000001f006067890 */ /* 0x000fe2000ff1e03f */
[----:B------:R-:W-:Y:S01]  /*c020*/  MOV R2, 0x1 ;  /* 0x0000000100027802 */ /* 0x000fe20000000f00 */
[----:B------:R-:W-:Y:S01]  /*c030*/  UMOV UR8, 0x0 ;  /* 0x0000000000087882 */ /* 0x000fe20000000000 */
[----:B------:R-:W-:Y:S01]  /*c040*/  UMOV UR9, 0x10000000 ;  /* 0x1000000000097882 */ /* 0x000fe20000000000 */
[----:B------:R-:W-:Y:S01]  /*c050*/  UIADD3.X UR7, URZ, UR7, URZ, UP0, !UPT ;  /* 0x000000073f077290 */ /* 0x000fe200087fe43f */
[----:B------:R-:W-:Y:S01]  /*c060*/  UMOV UR34, URZ ;  /* 0x0000003f00227c82 */ /* 0x000fe20008000000 */
[----:B------:R-:W-:Y:S01]  /*c070*/  UMOV UR26, 0x10 ;  /* 0x00000010001a7882 */ /* 0x000fe20000000000 */
[----:B------:R-:W-:Y:S01]  /*c080*/  UMOV UR28, UR36 ;  /* 0x00000024001c7c82 */ /* 0x000fe20008000000 */
[----:B------:R-:W-:-:S02]  /*c090*/  UMOV UR29, UR37 ;  /* 0x00000025001d7c82 */ /* 0x000fc40008000000 */
[----:B------:R-:W-:Y:S02]  /*c0a0*/  UIADD3 UR32, UR16, 0x3000, URZ ;  /* 0x0000300010207890 */ /* 0x000fe4000fffe03f */
[----:B------:R-:W-:Y:S02]  /*c0b0*/  UIADD3 UR33, UR16, 0x12000, URZ ;  /* 0x0001200010217890 */ /* 0x000fe4000fffe03f */
[----:B------:R-:W-:Y:S02]  /*c0c0*/  UIADD3 UR24, UR16, 0x4000, URZ ;  /* 0x0000400010187890 */ /* 0x000fe4000fffe03f */
[----:B------:R-:W-:Y:S01]  /*c0d0*/  UIADD3 UR16, UR16, 0x5000, URZ ;  /* 0x0000500010107890 */ /* 0x000fe2000fffe03f */
[----:B------:R-:W-:Y:S02]  /*c0e0*/  UMOV UR27, UR35 ;  /* 0x00000023001b7c82 */ /* 0x000fe40008000000 */
[----:B------:R-:W-:Y:S01]  /*c0f0*/  UMOV UR25, UR33 ;  /* 0x0000002100197c82 */ /* 0x000fe20008000000 */
[----:B------:R-:W-:Y:S01]  /*c100*/  UMOV UR18, 0x20 ;  /* 0x0000002000127882 */ /* 0x000fe20000000000 */
[----:B------:R-:W-:Y:S01]  /*c110*/  UMOV UR20, UR36 ;  /* 0x0000002400147c82 */ /* 0x000fe20008000000 */
[----:B------:R-:W-:Y:S01]  /*c120*/  UMOV UR21, UR37 ;  /* 0x0000002500157c82 */ /* 0x000fe20008000000 */
[----:B------:R-:W-:Y:S01]  /*c130*/  UMOV UR19, UR35 ;  /* 0x0000002300137c82 */ /* 0x000fe20008000000 */
[----:B------:R1:W-:Y:S01]  /*c140*/  UTMALDG.4D [UR32], [UR6], desc[UR8] ;  /* 0x00000820060075b4 */ /* 0x0003e20008019000 */
[----:B------:R-:W-:Y:S01]  /*c150*/  UMOV UR17, UR33 ;  /* 0x0000002100117c82 */ /* 0x000fe20008000000 */
[----:B------:R1:W-:Y:S01]  /*c160*/  UTMALDG.4D [UR24], [UR6], desc[UR8] ;  /* 0x00000818060075b4 */ /* 0x0003e20008019000 */
[----:B------:R1:W-:Y:S02]  /*c170*/  UTMALDG.4D [UR16], [UR6], desc[UR8] ;  /* 0x00000810060075b4 */ /* 0x0003e40008019000 */
[----:B-1----:R-:W-:Y:S01]  /*c180*/  NOP ;  /* 0x0000000000007918 */ /* 0x002fe20000000000 */
.L_x_77:
[----:B------:R-:W-:Y:S05]  /*c190*/  BSYNC B0 ;  /* 0x0000000000007941 */ /* 0x000fea0003800000 */
.L_x_76:
[----:B------:R-:W-:Y:S04]  /*c1a0*/  BSSY B0, `(.L_x_81) ;  /* 0x0000033000007945 */ /* 0x000fe80003800000 */
[----:B------:R-:W-:Y:S05]  /*c1b0*/  @!P3 BRA `(.L_x_82) ;  /* 0x0000000000c4b947 */ /* 0x000fea0003800000 */
[----:B------:R-:W1:Y:S01]  /*c1c0*/  S2R R5, SR_CgaCtaId ;  /* 0x0000000000057919 */ /* 0x000e620000008800 */
[----:B------:R-:W-:-:S04]  /*c1d0*/  MOV R4, 0x400 ;  /* 0x0000040000047802 */ /* 0x000fc80000000f00 */
[----:B-1----:R-:W-:Y:S01]  /*c1e0*/  LEA R6, R5, R4, 0x18 ;  /* 0x0000000405067211 */ /* 0x002fe200078ec0ff */
[----:B------:R-:W-:-:S03]  /*c1f0*/  IMAD.MOV.U32 R5, RZ, RZ, 0x1 ;  /* 0x00000001ff057424 */ /* 0x000fc600078e00ff */
[----:B------:R-:W-:Y:S02]  /*c200*/  LEA R4, R3, R6, 0x3 ;  /* 0x0000000603047211 */ /* 0x000fe400078e18ff */
[----:B------:R-:W-:-:S04]  /*c210*/  SHF.L.U32 R5, R5, 0x1f, RZ ;  /* 0x0000001f05057819 */ /* 0x000fc800000006ff */
[----:B------:R-:W1:Y:S02]  /*c220*/  SYNCS.PHASECHK.TRANS64.TRYWAIT P0, [R4+URZ+0x12060], R5 ;  /* 0x01206005040075a7 */ /* 0x000e64000800017f */
[----:B-1----:R-:W-:Y:S05]  /*c230*/  @!P0 BRA `(.L_x_83) ;  /* 0x0000001000688947 */ /* 0x002fea0003800000 */
.L_x_112:
        /* <DEDUP_REMOVED lines=8> */
.L_x_84:
[----:B------:R-:W-:-:S04]  /*c2c0*/  LOP3.LUT P0, RZ, R0, 0x1f, RZ, 0xc0, !PT ;  /* 0x0000001f00ff7812 */ /* 0x000fc8000780c0ff */
[----:B------:R-:W-:-:S13]  /*c2d0*/  PLOP3.LUT P0, PT, P0, P2, PT, 0x2a, 0x0 ;  /* 0x000000000000781c */ /* 0x000fda0000704572 */
[----:B------:R-:W-:Y:S05]  /*c2e0*/  @P0 BRA `(.L_x_85) ;  /* 0x0000000000040947 */ /* 0x000fea0003800000 */
[----:B------:R-:W-:Y:S01]  /*c2f0*/  BPT.TRAP 0x1 ;  /* 0x000000040000795c */ /* 0x000fe20000300000 */
.L_x_85:
[----:B------:R-:W-:Y:S01]  /*c300*/  R2UR UR24, R3 ;  /* 0x00000000031872ca */ /* 0x000fe200000e0000 */
[----:B------:R-:W-:Y:S01]  /*c310*/  ULDC.64 UR12, c[0x0][0x198] ;  /* 0x00006600000c7ab9 */ /* 0x000fe20000000a00 */
[----:B------:R-:W-:Y:S01]  /*c320*/  R2UR UR7, R6 ;  /* 0x00000000060772ca */ /* 0x000fe200000e0000 */
[----:B------:R-:W-:Y:S01]  /*c330*/  UIADD3 UR6, UP0, UR12, 0xf0, URZ ;  /* 0x000000f00c067890 */ /* 0x000fe2000ff1e03f */
[----:B------:R-:W-:Y:S01]  /*c340*/  R2UR UR27, R7 ;  /* 0x00000000071b72ca */ /* 0x000fe200000e0000 */
[----:B------:R-:W-:Y:S01]  /*c350*/  UMOV UR8, 0x0 ;  /* 0x0000000000087882 */ /* 0x000fe20000000000 */
[----:B------:R-:W-:Y:S01]  /*c360*/  R2UR UR25, R4 ;  /* 0x00000000041972ca */ /* 0x000fe200000e0000 */
[----:B------:R-:W-:Y:S01]  /*c370*/  UMOV UR9, 0x10000000 ;  /* 0x1000000000097882 */ /* 0x000fe20000000000 */
[----:B------:R-:W-:Y:S01]  /*c380*/  UMOV UR26, URZ ;  /* 0x0000003f001a7c82 */ /* 0x000fe20008000000 */
[----:B------:R-:W-:Y:S01]  /*c390*/  UMOV UR28, UR36 ;  /* 0x00000024001c7c82 */ /* 0x000fe20008000000 */
[----:B------:R-:W-:Y:S01]  /*c3a0*/  UMOV UR29, UR37 ;  /* 0x00000025001d7c82 */ /* 0x000fe20008000000 */
[----:B------:R-:W-:Y:S01]  /*c3b0*/  UMOV UR18, 0x10 ;  /* 0x0000001000127882 */ /* 0x000fe20000000000 */
[----:B------:R-:W-:Y:S01]  /*c3c0*/  UMOV UR20, UR36 ;  /* 0x0000002400147c82 */ /* 0x000fe20008000000 */
[----:B------:R-:W-:Y:S01]  /*c3d0*/  UMOV UR21, UR37 ;  /* 0x0000002500157c82 */ /* 0x000fe20008000000 */
[----:B------:R-:W-:Y:S01]  /*c3e0*/  UMOV UR34, 0x20 ;  /* 0x0000002000227882 */ /* 0x000fe20000000000 */
[----:B------:R-:W-:-:S02]  /*c3f0*/  UIMAD UR24, UR24, 0x1800, UR7 ;  /* 0x00001800181878a4 */ /* 0x000fc4000f8e0207 */
[----:B------:R-:W-:Y:S02]  /*c400*/  UIADD3 UR27, UR11, UR27, URZ ;  /* 0x0000001b0b1b7290 */ /* 0x000fe4000fffe03f */
[----:B------:R-:W-:Y:S02]  /*c410*/  UIADD3 UR25, UR25, 0x12050, URZ ;  /* 0x0001205019197890 */ /* 0x000fe4000fffe03f */
[----:B------:R-:W-:Y:S02]  /*c420*/  UIADD3.X UR7, URZ, UR13, URZ, UP0, !UPT ;  /* 0x0000000d3f077290 */ /* 0x000fe400087fe43f */
[----:B------:R-:W-:Y:S02]  /*c430*/  UIADD3 UR16, UR24, 0x800, URZ ;  /* 0x0000080018107890 */ /* 0x000fe4000fffe03f */
[----:B------:R-:W-:Y:S01]  /*c440*/  UIADD3 UR32, UR24, 0x1000, URZ ;  /* 0x0000100018207890 */ /* 0x000fe2000fffe03f */
[----:B------:R-:W-:Y:S01]  /*c450*/  UMOV UR17, UR25 ;  /* 0x0000001900117c82 */ /* 0x000fe20008000000 */
[----:B------:R-:W-:Y:S01]  /*c460*/  UMOV UR19, UR27 ;  /* 0x0000001b00137c82 */ /* 0x000fe20008000000 */
[----:B------:R-:W-:-:S02]  /*c470*/  UMOV UR33, UR25 ;  /* 0x0000001900217c82 */ /* 0x000fc40008000000 */
[----:B------:R1:W-:Y:S01]  /*c480*/  UTMALDG.4D [UR24], [UR6], desc[UR8] ;  /* 0x00000818060075b4 */ /* 0x0003e20008019000 */
[----:B------:R-:W-:Y:S01]  /*c490*/  UMOV UR35, UR27 ;  /* 0x0000001b00237c82 */ /* 0x000fe20008000000 */
[----:B------:R1:W-:Y:S02]  /*c4a0*/  UTMALDG.4D [UR16], [UR6], desc[UR8] ;  /* 0x00000810060075b4 */ /* 0x0003e40008019000 */
[----:B------:R1:W-:Y:S02]  /*c4b0*/  UTMALDG.4D [UR32], [UR6], desc[UR8] ;  /* 0x00000820060075b4 */ /* 0x0003e40008019000 */
[----:B-1----:R-:W-:Y:S01]  /*c4c0*/  NOP ;  /* 0x0000000000007918 */ /* 0x002fe20000000000 */
.L_x_82:
[----:B------:R-:W-:Y:S05]  /*c4d0*/  BSYNC B0 ;  /* 0x0000000000007941 */ /* 0x000fea0003800000 */
.L_x_81:
[----:B------:R-:W-:Y:S01]  /*c4e0*/  BSSY B0, `(.L_x_86) ;  /* 0x0000035000007945 */ /* 0x000fe20003800000 */
[----:B------:R-:W-:-:S03]  /*c4f0*/  MOV R8, RZ ;  /* 0x000000ff00087202 */ /* 0x000fc60000000f00 */
        /* <DEDUP_REMOVED lines=9> */
.L_x_113:
        /* <DEDUP_REMOVED lines=8> */
.L_x_89:
[----:B------:R-:W-:-:S04]  /*c610*/  LOP3.LUT P0, RZ, R0, 0x1f, RZ, 0xc0, !PT ;  /* 0x0000001f00ff7812 */ /* 0x000fc8000780c0ff */
[----:B------:R-:W-:-:S13]  /*c620*/  PLOP3.LUT P0, PT, P0, P2, PT, 0x2a, 0x0 ;  /* 0x000000000000781c */ /* 0x000fda0000704572 */
[----:B------:R-:W-:Y:S05]  /*c630*/  @P0 BRA `(.L_x_90) ;  /* 0x0000000000040947 */ /* 0x000fea0003800000 */
[----:B------:R-:W-:Y:S01]  /*c640*/  BPT.TRAP 0x1 ;  /* 0x000000040000795c */ /* 0x000fe20000300000 */
.L_x_90:
[C---:B------:R-:W-:Y:S01]  /*c650*/  IMAD R5, R2.reuse, 0x3000, R5 ;  /* 0x0000300002057824 */ /* 0x040fe200078e0205 */
[----:B------:R-:W-:Y:S01]  /*c660*/  R2UR UR25, R3 ;  /* 0x00000000031972ca */ /* 0x000fe200000e0000 */
[----:B------:R-:W-:Y:S01]  /*c670*/  ULDC.64 UR6, c[0x0][0x198] ;  /* 0x0000660000067ab9 */ /* 0x000fe20000000a00 */
[----:B------:R-:W-:Y:S01]  /*c680*/  UMOV UR27, URZ ;  /* 0x0000003f001b7c82 */ /* 0x000fe20008000000 */
[----:B------:R-:W-:Y:S01]  /*c690*/  UIADD3 UR6, UP0, UR6, 0x2f0, URZ ;  /* 0x000002f006067890 */ /* 0x000fe2000ff1e03f */
[----:B------:R-:W-:Y:S01]  /*c6a0*/  R2UR UR32, R5 ;  /* 0x00000000052072ca */ /* 0x000fe200000e0000 */
[----:B------:R-:W-:Y:S01]  /*c6b0*/  UMOV UR8, 0x0 ;  /* 0x0000000000087882 */ /* 0x000fe20000000000 */
[----:B------:R-:W-:Y:S01]  /*c6c0*/  UMOV UR9, 0x10000000 ;  /* 0x1000000000097882 */ /* 0x000fe20000000000 */
[----:B------:R-:W-:Y:S01]  /*c6d0*/  UIADD3.X UR7, URZ, UR7, URZ, UP0, !UPT ;  /* 0x000000073f077290 */ /* 0x000fe200087fe43f */
[----:B------:R-:W-:Y:S01]  /*c6e0*/  MOV R8, 0x1 ;  /* 0x0000000100087802 */ /* 0x000fe20000000f00 */
[----:B------:R-:W-:Y:S01]  /*c6f0*/  UMOV UR26, URZ ;  /* 0x0000003f001a7c82 */ /* 0x000fe20008000000 */
[----:B------:R-:W-:Y:S01]  /*c700*/  UMOV UR28, UR36 ;  /* 0x00000024001c7c82 */ /* 0x000fe20008000000 */
[----:B------:R-:W-:Y:S01]  /*c710*/  UMOV UR29, UR37 ;  /* 0x00000025001d7c82 */ /* 0x000fe20008000000 */
[----:B------:R-:W-:Y:S01]  /*c720*/  UMOV UR18, 0x10 ;  /* 0x0000001000127882 */ /* 0x000fe20000000000 */
[----:B------:R-:W-:Y:S01]  /*c730*/  UIADD3 UR25, UR25, 0x12000, URZ ;  /* 0x0001200019197890 */ /* 0x000fe2000fffe03f */
[----:B------:R-:W-:Y:S01]  /*c740*/  VIADD R2, R2, 0x1 ;  /* 0x0000000102027836 */ /* 0x000fe20000000000 */
[----:B------:R-:W-:Y:S01]  /*c750*/  UMOV UR20, UR36 ;  /* 0x0000002400147c82 */ /* 0x000fe20008000000 */
[----:B------:R-:W-:Y:S01]  /*c760*/  UMOV UR21, UR37 ;  /* 0x0000002500157c82 */ /* 0x000fe20008000000 */
[----:B------:R-:W-:-:S02]  /*c770*/  UIADD3 UR24, UR32, 0x3000, URZ ;  /* 0x0000300020187890 */ /* 0x000fc4000fffe03f */
[----:B------:R-:W-:Y:S02]  /*c780*/  UIADD3 UR16, UR32, 0x4000, URZ ;  /* 0x0000400020107890 */ /* 0x000fe4000fffe03f */
[----:B------:R-:W-:Y:S01]  /*c790*/  UIADD3 UR32, UR32, 0x5000, URZ ;  /* 0x0000500020207890 */ /* 0x000fe2000fffe03f */
[----:B------:R-:W-:Y:S01]  /*c7a0*/  UMOV UR19, UR27 ;  /* 0x0000001b00137c82 */ /* 0x000fe20008000000 */
[----:B------:R-:W-:Y:S01]  /*c7b0*/  UMOV UR17, UR25 ;  /* 0x0000001900117c82 */ /* 0x000fe20008000000 */
[----:B------:R-:W-:Y:S01]  /*c7c0*/  UMOV UR34, 0x20 ;  /* 0x0000002000227882 */ /* 0x000fe20000000000 */
[----:B------:R-:W-:Y:S01]  /*c7d0*/  UMOV UR35, UR27 ;  /* 0x0000001b00237c82 */ /* 0x000fe20008000000 */
[----:B------:R1:W-:Y:S01]  /*c7e0*/  UTMALDG.4D [UR24], [UR6], desc[UR8] ;  /* 0x00000818060075b4 */ /* 0x0003e20008019000 */
[----:B------:R-:W-:Y:S01]  /*c7f0*/  UMOV UR33, UR25 ;  /* 0x0000001900217c82 */ /* 0x000fe20008000000 */
[----:B------:R1:W-:Y:S02]  /*c800*/  UTMALDG.4D [UR16], [UR6], desc[UR8] ;  /* 0x00000810060075b4 */ /* 0x0003e40008019000 */
[----:B------:R1:W-:Y:S02]  /*c810*/  UTMALDG.4D [UR32], [UR6], desc[UR8] ;  /* 0x00000820060075b4 */ /* 0x0003e40008019000 */
[----:B-1----:R-:W-:Y:S01]  /*c820*/  NOP ;  /* 0x0000000000007918 */ /* 0x002fe20000000000 */
.L_x_87:
[----:B------:R-:W-:Y:S05]  /*c830*/  BSYNC B0 ;  /* 0x0000000000007941 */ /* 0x000fea0003800000 */
.L_x_86:
[----:B------:R-:W-:-:S04]  /*c840*/  MOV R3, UR4 ;  /* 0x0000000400037c02 */ /* 0x000fc80008000f00 */
[----:B------:R-:W-:-:S13]  /*c850*/  ISETP.GE.AND P0, PT, R3, 0x2, PT ;  /* 0x000000020300780c */ /* 0x000fda0003f06270 */
[----:B------:R-:W-:Y:S05]  /*c860*/  @!P0 EXIT ;  /* 0x000000000000894d */ /* 0x000fea0003800000 */
[----:B------:R-:W-:Y:S01]  /*c870*/  USHF.L.U32 UR6, UR4, 0x1, URZ ;  /* 0x0000000104067899 */ /* 0x000fe2000800063f */
[----:B------:R-:W-:Y:S01]  /*c880*/  IMAD.U32 R3, RZ, RZ, UR5 ;  /* 0x00000005ff037e24 */ /* 0x000fe2000f8e00ff */
[----:B------:R-:W-:Y:S01]  /*c890*/  LOP3.LUT P0, RZ, R0, 0x1f, RZ, 0xc0, !PT ;  /* 0x0000001f00ff7812 */ /* 0x000fe2000780c0ff */
[----:B------:R-:W-:Y:S01]  /*c8a0*/  BSSY B0, `(.L_x_91) ;  /* 0x0000072000007945 */ /* 0x000fe20003800000 */
[----:B------:R-:W-:Y:S02]  /*c8b0*/  MOV R0, 0x1 ;  /* 0x0000000100007802 */ /* 0x000fe40000000f00 */
[----:B------:R-:W-:Y:S01]  /*c8c0*/  PLOP3.LUT P0, PT, P0, P2, PT, 0x2a, 0x0 ;  /* 0x000000000000781c */ /* 0x000fe20000704572 */
[----:B------:R-:W-:Y:S01]  /*c8d0*/  IMAD.U32 R9, RZ, RZ, UR6 ;  /* 0x00000006ff097e24 */ /* 0x000fe2000f8e00ff */
[----:B------:R-:W-:-:S11]  /*c8e0*/  LOP3.LUT R3, R3, 0x2, RZ, 0xfc, !PT ;  /* 0x0000000203037812 */ /* 0x000fd600078efcff */
.L_x_102:
[----:B------:R-:W-:Y:S04]  /*c8f0*/  BSSY B1, `(.L_x_92) ;  /* 0x0000033000017945 */ /* 0x000fe80003800000 */
[----:B------:R-:W-:Y:S05]  /*c900*/  @!P3 BRA `(.L_x_93) ;  /* 0x0000000000c4b947 */ /* 0x000fea0003800000 */
[----:B------:R-:W1:Y:S01]  /*c910*/  S2R R5, SR_CgaCtaId ;  /* 0x0000000000057919 */ /* 0x000e620000008800 */
[----:B------:R-:W-:-:S04]  /*c920*/  MOV R4, 0x400 ;  /* 0x0000040000047802 */ /* 0x000fc80000000f00 */
[----:B-1----:R-:W-:Y:S02]  /*c930*/  LEA R5, R5, R4, 0x18 ;  /* 0x0000000405057211 */ /* 0x002fe400078ec0ff */
[----:B------:R-:W-:Y:S02]  /*c940*/  SHF.L.U32 R4, R0, 0x1f, RZ ;  /* 0x0000001f00047819 */ /* 0x000fe400000006ff */
[----:B------:R-:W-:-:S04]  /*c950*/  LEA R7, R2, R5, 0x3 ;  /* 0x0000000502077211 */ /* 0x000fc800078e18ff */
[----:B------:R-:W1:Y:S02]  /*c960*/  SYNCS.PHASECHK.TRANS64.TRYWAIT P4, [R7+URZ+0x12028], R4 ;  /* 0x01202804070075a7 */ /* 0x000e64000808017f */
[----:B-1----:R-:W-:Y:S05]  /*c970*/  @!P4 BRA `(.L_x_94) ;  /* 0x0000000800c0c947 */ /* 0x002fea0003800000 */
.L_x_114:
[----:B-1----:R-:W-:-:S04]  /*c980*/  @P2 IMAD.MOV.U32 R4, RZ, RZ, 0x3000 ;  /* 0x00003000ff042424 */ /* 0x002fc800078e00ff */
[----:B------:R1:W-:Y:S02]  /*c990*/  @P2 SYNCS.ARRIVE.TRANS64 RZ, [R7+URZ+0x12000], R4 ;  /* 0x0120000407ff29a7 */ /* 0x0003e4000800003f */
[----:B-1----:R-:W-:-:S04]  /*c9a0*/  PRMT R4, R3, 0x9910, RZ ;  /* 0x0000991003047816 */ /* 0x002fc800000000ff */
[----:B------:R-:W-:-:S13]  /*c9b0*/  ISETP.NE.AND P4, PT, R4, 0x2, PT ;  /* 0x000000020400780c */ /* 0x000fda0003f85270 */
[----:B------:R-:W-:Y:S05]  /*c9c0*/  @P4 BRA `(.L_x_95) ;  /* 0x0000000000044947 */ /* 0x000fea0003800000 */
[----:B------:R-:W-:Y:S01]  /*c9d0*/  BPT.TRAP 0x1 ;  /* 0x000000040000795c */ /* 0x000fe20000300000 */
.L_x_95:
[----:B------:R-:W-:Y:S05]  /*c9e0*/  @P0 BRA `(.L_x_96) ;  /* 0x0000000000040947 */ /* 0x000fea0003800000 */
[----:B------:R-:W-:Y:S01]  /*c9f0*/  BPT.TRAP 0x1 ;  /* 0x000000040000795c */ /* 0x000fe20000300000 */
.L_x_96:
[----:B------:R-:W-:Y:S01]  /*ca00*/  IMAD R5, R2, 0x3000, R5 ;  /* 0x0000300002057824 */ /* 0x000fe200078e0205 */
[----:B------:R-:W-:Y:S01]  /*ca10*/  R2UR UR33, R7 ;  /* 0x00000000072172ca */ /* 0x000fe200000e0000 */
[----:B------:R-:W-:Y:S01]  /*ca20*/  ULDC.64 UR6, c[0x0][0x198] ;  /* 0x0000660000067ab9 */ /* 0x000fe20000000a00 */
[----:B------:R-:W-:Y:S01]  /*ca30*/  R2UR UR35, R8 ;  /* 0x00000000082372ca */ /* 0x000fe200000e0000 */
[----:B------:R-:W-:Y:S01]  /*ca40*/  UIADD3 UR6, UP0, UR6, 0x1f0, URZ ;  /* 0x000001f006067890 */ /* 0x000fe2000ff1e03f */
[----:B------:R-:W-:Y:S01]  /*ca50*/  R2UR UR16, R5 ;  /* 0x00000000051072ca */ /* 0x000fe200000e0000 */
[----:B------:R-:W-:Y:S01]  /*ca60*/  UMOV UR8, 0x0 ;  /* 0x0000000000087882 */ /* 0x000fe20000000000 */
[----:B------:R-:W-:Y:S01]  /*ca70*/  UMOV UR9, 0x10000000 ;  /* 0x1000000000097882 */ /* 0x000fe20000000000 */
[----:B------:R-:W-:Y:S01]  /*ca80*/  UIADD3.X UR7, URZ, UR7, URZ, UP0, !UPT ;  /* 0x000000073f077290 */ /* 0x000fe200087fe43f */
[----:B------:R-:W-:Y:S01]  /*ca90*/  IADD3 R2, R2, 0x1, RZ ;  /* 0x0000000102027810 */ /* 0x000fe20007ffe0ff */
[----:B------:R-:W-:Y:S01]  /*caa0*/  UMOV UR34, URZ ;  /* 0x0000003f00227c82 */ /* 0x000fe20008000000 */
[----:B------:R-:W-:Y:S01]  /*cab0*/  UMOV UR26, 0x10 ;  /* 0x00000010001a7882 */ /* 0x000fe20000000000 */
[----:B------:R-:W-:Y:S01]  /*cac0*/  UMOV UR28, UR36 ;  /* 0x00000024001c7c82 */ /* 0x000fe20008000000 */
[----:B------:R-:W-:Y:S01]  /*cad0*/  UMOV UR29, UR37 ;  /* 0x00000025001d7c82 */ /* 0x000fe20008000000 */
[----:B------:R-:W-:Y:S01]  /*cae0*/  UIADD3 UR33, UR33, 0x12000, URZ ;  /* 0x0001200021217890 */ /* 0x000fe2000fffe03f */
[----:B------:R-:W-:Y:S01]  /*caf0*/  ISETP.NE.AND P4, PT, R2, 0x5, PT ;  /* 0x000000050200780c */ /* 0x000fe20003f85270 */
[----:B------:R-:W-:-:S02]  /*cb00*/  USHF.L.U32 UR35, UR35, 0x7, URZ ;  /* 0x0000000723237899 */ /* 0x000fc4000800063f */
[----:B------:R-:W-:Y:S01]  /*cb10*/  UIADD3 UR32, UR16, 0x3000, URZ ;  /* 0x0000300010207890 */ /* 0x000fe2000fffe03f */
[----:B------:R-:W-:Y:S01]  /*cb20*/  SEL R5, RZ, 0x1, P4 ;  /* 0x00000001ff057807 */ /* 0x000fe20002000000 */
[----:B------:R-:W-:Y:S01]  /*cb30*/  UIADD3 UR24, UR16, 0x4000, URZ ;  /* 0x0000400010187890 */ /* 0x000fe2000fffe03f */
[----:B------:R-:W-:Y:S01]  /*cb40*/  SEL R2, R2, RZ, P4 ;  /* 0x000000ff02027207 */ /* 0x000fe20002000000 */
[----:B------:R-:W-:Y:S01]  /*cb50*/  UIADD3 UR16, UR16, 0x5000, URZ ;  /* 0x0000500010107890 */ /* 0x000fe2000fffe03f */
[----:B------:R-:W-:Y:S01]  /*cb60*/  LOP3.LUT R0, R0, R5, RZ, 0x3c, !PT ;  /* 0x0000000500007212 */ /* 0x000fe200078e3cff */
[----:B------:R-:W-:Y:S01]  /*cb70*/  UMOV UR25, UR33 ;  /* 0x0000002100197c82 */ /* 0x000fe20008000000 */
[----:B------:R-:W-:Y:S01]  /*cb80*/  UMOV UR27, UR35 ;  /* 0x00000023001b7c82 */ /* 0x000fe20008000000 */
[----:B------:R-:W-:Y:S01]  /*cb90*/  UMOV UR18, 0x20 ;  /* 0x0000002000127882 */ /* 0x000fe20000000000 */
[----:B------:R-:W-:Y:S01]  /*cba0*/  UMOV UR20, UR36 ;  /* 0x0000002400147c82 */ /* 0x000fe20008000000 */
[----:B------:R-:W-:Y:S01]  /*cbb0*/  UMOV UR21, UR37 ;  /* 0x0000002500157c82 */ /* 0x000fe20008000000 */
[----:B------:R-:W-:Y:S01]  /*cbc0*/  UMOV UR17, UR33 ;  /* 0x0000002100117c82 */ /* 0x000fe20008000000 */
[----:B------:R-:W-:Y:S01]  /*cbd0*/  UMOV UR19, UR35 ;  /* 0x0000002300137c82 */ /* 0x000fe20008000000 */
[----:B------:R1:W-:Y:S01]  /*cbe0*/  UTMALDG.4D [UR32], [UR6], desc[UR8] ;  /* 0x00000820060075b4 */ /* 0x0003e20008019000 */
[----:B------:R1:W-:Y:S01]  /*cbf0*/  UTMALDG.4D [UR24], [UR6], desc[UR8] ;  /* 0x00000818060075b4 */ /* 0x0003e20008019000 */
[----:B------:R1:W-:Y:S02]  /*cc00*/  UTMALDG.4D [UR16], [UR6], desc[UR8] ;  /* 0x00000810060075b4 */ /* 0x0003e40008019000 */
[----:B-1----:R-:W-:Y:S01]  /*cc10*/  NOP ;  /* 0x0000000000007918 */ /* 0x002fe20000000000 */
.L_x_93:
[----:B------:R-:W-:Y:S05]  /*cc20*/  BSYNC B1 ;  /* 0x0000000000017941 */ /* 0x000fea0003800000 */
.L_x_92:
[----:B------:R-:W-:Y:S01]  /*cc30*/  ISETP.LT.OR P4, PT, R9, 0x4, !P3 ;  /* 0x000000040900780c */ /* 0x000fe20005f81670 */
[----:B------:R-:W-:-:S12]  /*cc40*/  BSSY B1, `(.L_x_97) ;  /* 0x0000034000017945 */ /* 0x000fd80003800000 */
[----:B------:R-:W-:Y:S05]  /*cc50*/  @P4 BRA `(.L_x_98) ;  /* 0x0000000000c84947 */ /* 0x000fea0003800000 */
[----:B------:R-:W1:Y:S01]  /*cc60*/  S2R R5, SR_CgaCtaId ;  /* 0x0000000000057919 */ /* 0x000e620000008800 */
[----:B------:R-:W-:Y:S02]  /*cc70*/  MOV R4, 0x400 ;  /* 0x0000040000047802 */ /* 0x000fe40000000f00 */
[----:B------:R-:W-:Y:S02]  /*cc80*/  SHF.L.U32 R7, R0, 0x1f, RZ ;  /* 0x0000001f00077819 */ /* 0x000fe400000006ff */
[----:B-1----:R-:W-:-:S05]  /*cc90*/  LEA R5, R5, R4, 0x18 ;  /* 0x0000000405057211 */ /* 0x002fca00078ec0ff */
[----:B------:R-:W-:-:S04]  /*cca0*/  IMAD R4, R2, 0x8, R5 ;  /* 0x0000000802047824 */ /* 0x000fc800078e0205 */
[----:B------:R-:W1:Y:S02]  /*ccb0*/  SYNCS.PHASECHK.TRANS64.TRYWAIT P4, [R4+URZ+0x12028], R7 ;  /* 0x01202807040075a7 */ /* 0x000e64000808017f */
[----:B-1----:R-:W-:Y:S05]  /*ccc0*/  @!P4 BRA `(.L_x_99) ;  /* 0x000000080000c947 */ /* 0x002fea0003800000 */
.L_x_115:
[----:B------:R-:W-:Y:S02]  /*ccd0*/  PRMT R6, R3, 0x9910, RZ ;  /* 0x0000991003067816 */ /* 0x000fe400000000ff */
[----:B-1----:R-:W-:Y:S02]  /*cce0*/  @P1 MOV R7, 0x3000 ;  /* 0x0000300000071802 */ /* 0x002fe40000000f00 */
[----:B------:R-:W-:Y:S02]  /*ccf0*/  ISETP.NE.AND P4, PT, R6, 0x2, PT ;  /* 0x000000020600780c */ /* 0x000fe40003f85270 */
[----:B------:R1:W-:Y:S11]  /*cd00*/  @P1 SYNCS.ARRIVE.TRANS64 RZ, [R4+URZ+0x12000], R7 ;  /* 0x0120000704ff19a7 */ /* 0x0003f6000800003f */
[----:B-1----:R-:W-:Y:S05]  /*cd10*/  @P4 BRA `(.L_x_100) ;  /* 0x0000000000044947 */ /* 0x002fea0003800000 */
[----:B------:R-:W-:Y:S01]  /*cd20*/  BPT.TRAP 0x1 ;  /* 0x000000040000795c */ /* 0x000fe20000300000 */
.L_x_100:
[----:B------:R-:W-:Y:S05]  /*cd30*/  @P0 BRA `(.L_x_101) ;  /* 0x0000000000040947 */ /* 0x000fea0003800000 */
[----:B------:R-:W-:Y:S01]  /*cd40*/  BPT.TRAP 0x1 ;  /* 0x000000040000795c */ /* 0x000fe20000300000 */
.L_x_101:
        /* <DEDUP_REMOVED lines=9> */
[----:B------:R-:W-:Y:S01]  /*cde0*/  VIADD R2, R2, 0x1 ;  /* 0x0000000102027836 */ /* 0x000fe20000000000 */
[----:B------:R-:W-:Y:S01]  /*cdf0*/  UMOV UR34, URZ ;  /* 0x0000003f00227c82 */ /* 0x000fe20008000000 */
[----:B------:R-:W-:Y:S01]  /*ce00*/  UMOV UR26, 0x10 ;  /* 0x00000010001a7882 */ /* 0x000fe20000000000 */
[----:B------:R-:W-:Y:S01]  /*ce10*/  UMOV UR28, UR36 ;  /* 0x00000024001c7c82 */ /* 0x000fe20008000000 */
[----:B------:R-:W-:Y:S01]  /*ce20*/  UMOV UR29, UR37 ;  /* 0x00000025001d7c82 */ /* 0x000fe20008000000 */
[----:B------:R-:W-:Y:S01]  /*ce30*/  UIADD3 UR33, UR33, 0x12000, URZ ;  /* 0x0001200021217890 */ /* 0x000fe2000fffe03f */
[----:B------:R-:W-:Y:S01]  /*ce40*/  ISETP.NE.AND P4, PT, R2, 0x5, PT ;  /* 0x000000050200780c */ /* 0x000fe20003f85270 */
[----:B------:R-:W-:Y:S01]  /*ce50*/  USHF.L.U32 UR35, UR35, 0x7, URZ ;  /* 0x0000000723237899 */ /* 0x000fe2000800063f */
[----:B------:R-:W-:Y:S01]  /*ce60*/  IADD3 R8, R8, 0x1, RZ ;  /* 0x0000000108087810 */ /* 0x000fe20007ffe0ff */
        /* <DEDUP_REMOVED lines=17> */
.L_x_98:
[----:B------:R-:W-:Y:S05]  /*cf80*/  BSYNC B1 ;  /* 0x0000000000017941 */ /* 0x000fea0003800000 */
.L_x_97:
[C---:B------:R-:W-:Y:S01]  /*cf90*/  ISETP.GT.AND P4, PT, R9.reuse, 0x4, PT ;  /* 0x000000040900780c */ /* 0x040fe20003f84270 */
[----:B------:R-:W-:-:S12]  /*cfa0*/  VIADD R9, R9, 0xfffffffe ;  /* 0xfffffffe09097836 */ /* 0x000fd80000000000 */
[----:B------:R-:W-:Y:S05]  /*cfb0*/  @P4 BRA `(.L_x_102) ;  /* 0xfffffff8004c4947 */ /* 0x000fea000383ffff */
[----:B------:R-:W-:Y:S05]  /*cfc0*/  BSYNC B0 ;  /* 0x0000000000007941 */ /* 0x000fea0003800000 */
.L_x_91:
[----:B------:R-:W-:Y:S05]  /*cfd0*/  EXIT ;  /* 0x000000000000794d */ /* 0x000fea0003800000 */
.L_x_15:
[----:B-1----:R-:W-:-:S04]  /*cfe0*/  MOV R3, UR8 ;  /* 0x0000000800037c02 */ /* 0x002fc80008000f00 */
[----:B------:R1:W2:Y:S03]  /*cff0*/  SYNCS.PHASECHK.TRANS64.TRYWAIT P1, [R3+URZ+0x12050], R6 ;  /* 0x01205006030075a7 */ /* 0x0002a6000802017f */
[----:B--2---:R-:W-:Y:S05]  /*d000*/  @!P1 NANOSLEEP.SYNCS 0x989680 ;  /* 0x009896800000995d */ /* 0x004fea0003900000 */
[----:B------:R-:W2:Y:S02]  /*d010*/  @!P1 SYNCS.PHASECHK.TRANS64 P1, [R3+URZ+0x12050], R6 ;  /* 0x01205006030095a7 */ /* 0x000ea4000802007f */
[----:B--2---:R-:W-:Y:S05]  /*d020*/  @!P1 BRA `(.L_x_15) ;  /* 0xfffffffc00ec9947 */ /* 0x004fea000383ffff */
[----:B------:R-:W-:Y:S05]  /*d030*/  BRA `(.L_x_103) ;  /* 0xffffff3c00ac7947 */ /* 0x000fea000383ffff */
.L_x_17:
[----:B--2---:R-:W-:-:S04]  /*d040*/  IMAD.U32 R2, RZ, RZ, UR38 ;  /* 0x00000026ff027e24 */ /* 0x004fc8000f8e00ff */
[----:B------:R2:W3:Y:S03]  /*d050*/  SYNCS.PHASECHK.TRANS64.TRYWAIT P1, [R2+URZ+0x12000], R9 ;  /* 0x01200009020075a7 */ /* 0x0004e6000802017f */
[----:B---3--:R-:W-:Y:S05]  /*d060*/  @!P1 NANOSLEEP.SYNCS 0x989680 ;  /* 0x009896800000995d */ /* 0x008fea0003900000 */
[----:B------:R-:W3:Y:S02]  /*d070*/  @!P1 SYNCS.PHASECHK.TRANS64 P1, [R2+URZ+0x12000], R9 ;  /* 0x01200009020095a7 */ /* 0x000ee4000802007f */
[----:B---3--:R-:W-:Y:S05]  /*d080*/  @!P1 BRA `(.L_x_17) ;  /* 0xfffffffc00ec9947 */ /* 0x008fea000383ffff */
[----:B------:R-:W-:Y:S05]  /*d090*/  BRA `(.L_x_104) ;  /* 0xffffff3c00b87947 */ /* 0x000fea000383ffff */
.L_x_18:
[----:B-1----:R-:W-:-:S04]  /*d0a0*/  MOV R3, UR20 ;  /* 0x0000001400037c02 */ /* 0x002fc80008000f00 */
[----:B------:R1:W2:Y:S03]  /*d0b0*/  SYNCS.PHASECHK.TRANS64.TRYWAIT P1, [R3+URZ+-0x8], R2 ;  /* 0xfffff802030075a7 */ /* 0x0002a6000802017f */
[----:B--2---:R-:W-:Y:S05]  /*d0c0*/  @!P1 NANOSLEEP.SYNCS 0x989680 ;  /* 0x009896800000995d */ /* 0x004fea0003900000 */
[----:B------:R-:W2:Y:S02]  /*d0d0*/  @!P1 SYNCS.PHASECHK.TRANS64 P1, [R3+URZ+-0x8], R2 ;  /* 0xfffff802030095a7 */ /* 0x000ea4000802007f */
[----:B--2---:R-:W-:Y:S05]  /*d0e0*/  @!P1 BRA `(.L_x_18) ;  /* 0xfffffffc00ec9947 */ /* 0x004fea000383ffff */
[----:B------:R-:W-:Y:S05]  /*d0f0*/  BRA `(.L_x_105) ;  /* 0xffffff3c00b47947 */ /* 0x000fea000383ffff */
.L_x_20:
[----:B-1----:R-:W-:-:S04]  /*d100*/  IMAD.U32 R10, RZ, RZ, UR38 ;  /* 0x00000026ff0a7e24 */ /* 0x002fc8000f8e00ff */
[----:B------:R1:W2:Y:S03]  /*d110*/  SYNCS.PHASECHK.TRANS64.TRYWAIT P1, [R10+URZ+0x12008], R9 ;  /* 0x012008090a0075a7 */ /* 0x0002a6000802017f */
[----:B--2---:R-:W-:Y:S05]  /*d120*/  @!P1 NANOSLEEP.SYNCS 0x989680 ;  /* 0x009896800000995d */ /* 0x004fea0003900000 */
[----:B------:R-:W2:Y:S02]  /*d130*/  @!P1 SYNCS.PHASECHK.TRANS64 P1, [R10+URZ+0x12008], R9 ;  /* 0x012008090a0095a7 */ /* 0x000ea4000802007f */
[----:B--2---:R-:W-:Y:S05]  /*d140*/  @!P1 BRA `(.L_x_20) ;  /* 0xfffffffc00ec9947 */ /* 0x004fea000383ffff */
[----:B------:R-:W-:Y:S05]  /*d150*/  BRA `(.L_x_106) ;  /* 0xffffff6400f87947 */ /* 0x000fea000383ffff */
.L_x_25:
[----:B-1----:R-:W-:-:S04]  /*d160*/  MOV R6, UR10 ;  /* 0x0000000a00067c02 */ /* 0x002fc80008000f00 */
[----:B------:R1:W2:Y:S03]  /*d170*/  SYNCS.PHASECHK.TRANS64.TRYWAIT P2, [R6+URZ+0x12000], R5 ;  /* 0x01200005060075a7 */ /* 0x0002a6000804017f */
[----:B--2---:R-:W-:Y:S05]  /*d180*/  @!P2 NANOSLEEP.SYNCS 0x989680 ;  /* 0x009896800000a95d */ /* 0x004fea0003900000 */
[----:B------:R-:W2:Y:S02]  /*d190*/  @!P2 SYNCS.PHASECHK.TRANS64 P2, [R6+URZ+0x12000], R5 ;  /* 0x012000050600a5a7 */ /* 0x000ea4000804007f */
[----:B--2---:R-:W-:Y:S05]  /*d1a0*/  @!P2 BRA `(.L_x_25) ;  /* 0xfffffffc00eca947 */ /* 0x004fea000383ffff */
[----:B------:R-:W-:Y:S05]  /*d1b0*/  BRA `(.L_x_107) ;  /* 0xffffff7000347947 */ /* 0x000fea000383ffff */
.L_x_29:
[----:B-1----:R-:W-:-:S04]  /*d1c0*/  IMAD.U32 R10, RZ, RZ, UR10 ;  /* 0x0000000aff0a7e24 */ /* 0x002fc8000f8e00ff */
[----:B------:R1:W2:Y:S03]  /*d1d0*/  SYNCS.PHASECHK.TRANS64.TRYWAIT P2, [R10+URZ+0x12000], R13 ;  /* 0x0120000d0a0075a7 */ /* 0x0002a6000804017f */
[----:B--2---:R-:W-:Y:S05]  /*d1e0*/  @!P2 NANOSLEEP.SYNCS 0x989680 ;  /* 0x009896800000a95d */ /* 0x004fea0003900000 */
[----:B------:R-:W2:Y:S02]  /*d1f0*/  @!P2 SYNCS.PHASECHK.TRANS64 P2, [R10+URZ+0x12000], R13 ;  /* 0x0120000d0a00a5a7 */ /* 0x000ea4000804007f */
[----:B--2---:R-:W-:Y:S05]  /*d200*/  @!P2 BRA `(.L_x_29) ;  /* 0xfffffffc00eca947 */ /* 0x004fea000383ffff */
[----:B------:R-:W-:Y:S05]  /*d210*/  BRA `(.L_x_28) ;  /* 0xffffff9000d87947 */ /* 0x000fea000383ffff */
.L_x_37:
[----:B-1----:R-:W-:-:S04]  /*d220*/  MOV R6, UR10 ;  /* 0x0000000a00067c02 */ /* 0x002fc80008000f00 */
[----:B------:R1:W2:Y:S03]  /*d230*/  SYNCS.PHASECHK.TRANS64.TRYWAIT P2, [R6+URZ+0x12000], R5 ;  /* 0x01200005060075a7 */ /* 0x0002a6000804017f */
[----:B--2---:R-:W-:Y:S05]  /*d240*/  @!P2 NANOSLEEP.SYNCS 0x989680 ;  /* 0x009896800000a95d */ /* 0x004fea0003900000 */
[----:B------:R-:W2:Y:S02]  /*d250*/  @!P2 SYNCS.PHASECHK.TRANS64 P2, [R6+URZ+0x12000], R5 ;  /* 0x012000050600a5a7 */ /* 0x000ea4000804007f */
[----:B--2---:R-:W-:Y:S05]  /*d260*/  @!P2 BRA `(.L_x_37) ;  /* 0xfffffffc00eca947 */ /* 0x004fea000383ffff */
[----:B------:R-:W-:Y:S05]  /*d270*/  BRA `(.L_x_108) ;  /* 0xffffff9c00547947 */ /* 0x000fea000383ffff */
.L_x_41:
[----:B-1----:R-:W-:-:S04]  /*d280*/  IMAD.U32 R11, RZ, RZ, UR10 ;  /* 0x0000000aff0b7e24 */ /* 0x002fc8000f8e00ff */
[----:B------:R1:W2:Y:S03]  /*d290*/  SYNCS.PHASECHK.TRANS64.TRYWAIT P2, [R11+URZ+0x12000], R10 ;  /* 0x0120000a0b0075a7 */ /* 0x0002a6000804017f */
[----:B--2---:R-:W-:Y:S05]  /*d2a0*/  @!P2 NANOSLEEP.SYNCS 0x989680 ;  /* 0x009896800000a95d */ /* 0x004fea0003900000 */
[----:B------:R-:W2:Y:S02]  /*d2b0*/  @!P2 SYNCS.PHASECHK.TRANS64 P2, [R11+URZ+0x12000], R10 ;  /* 0x0120000a0b00a5a7 */ /* 0x000ea4000804007f */
[----:B--2---:R-:W-:Y:S05]  /*d2c0*/  @!P2 BRA `(.L_x_41) ;  /* 0xfffffffc00eca947 */ /* 0x004fea000383ffff */
[----:B------:R-:W-:Y:S05]  /*d2d0*/  BRA `(.L_x_40) ;  /* 0xffffffc800747947 */ /* 0x000fea000383ffff */
.L_x_57:
[----:B-1----:R-:W-:-:S04]  /*d2e0*/  MOV R3, UR20 ;  /* 0x0000001400037c02 */ /* 0x002fc80008000f00 */
[----:B------:R1:W2:Y:S03]  /*d2f0*/  SYNCS.PHASECHK.TRANS64.TRYWAIT P0, [R3+URZ+0x8], R0 ;  /* 0x00000800030075a7 */ /* 0x0002a6000800017f */
[----:B--2---:R-:W-:Y:S05]  /*d300*/  @!P0 NANOSLEEP.SYNCS 0x989680 ;  /* 0x009896800000895d */ /* 0x004fea0003900000 */
[----:B------:R-:W2:Y:S02]  /*d310*/  @!P0 SYNCS.PHASECHK.TRANS64 P0, [R3+URZ+0x8], R0 ;  /* 0x00000800030085a7 */ /* 0x000ea4000800007f */
[----:B--2---:R-:W-:Y:S05]  /*d320*/  @!P0 BRA `(.L_x_57) ;  /* 0xfffffffc00ec8947 */ /* 0x004fea000383ffff */
[----:B------:R-:W-:Y:S05]  /*d330*/  BRA `(.L_x_109) ;  /* 0xffffffd800287947 */ /* 0x000fea000383ffff */
.L_x_73:
[----:B-1----:R1:W2:Y:S02]  /*d340*/  SYNCS.PHASECHK.TRANS64.TRYWAIT P0, [R4+URZ+0x12060], R3 ;  /* 0x01206003040075a7 */ /* 0x0022a4000800017f */
[----:B--2---:R-:W-:Y:S05]  /*d350*/  @!P0 NANOSLEEP.SYNCS 0x989680 ;  /* 0x009896800000895d */ /* 0x004fea0003900000 */
[----:B------:R-:W2:Y:S02]  /*d360*/  @!P0 SYNCS.PHASECHK.TRANS64 P0, [R4+URZ+0x12060], R3 ;  /* 0x01206003040085a7 */ /* 0x000ea4000800007f */
[----:B--2---:R-:W-:Y:S05]  /*d370*/  @!P0 BRA `(.L_x_73) ;  /* 0xfffffffc00f08947 */ /* 0x004fea000383ffff */
[----:B------:R-:W-:Y:S05]  /*d380*/  BRA `(.L_x_110) ;  /* 0xffffffe800207947 */ /* 0x000fea000383ffff */
.L_x_78:
[----:B-1----:R1:W2:Y:S02]  /*d390*/  SYNCS.PHASECHK.TRANS64.TRYWAIT P0, [R5+URZ+0x12028], R2 ;  /* 0x01202802050075a7 */ /* 0x0022a4000800017f */
[----:B--2---:R-:W-:Y:S05]  /*d3a0*/  @!P0 NANOSLEEP.SYNCS 0x989680 ;  /* 0x009896800000895d */ /* 0x004fea0003900000 */
[----:B------:R-:W2:Y:S02]  /*d3b0*/  @!P0 SYNCS.PHASECHK.TRANS64 P0, [R5+URZ+0x12028], R2 ;  /* 0x01202802050085a7 */ /* 0x000ea4000800007f */
[----:B--2---:R-:W-:Y:S05]  /*d3c0*/  @!P0 BRA `(.L_x_78) ;  /* 0xfffffffc00f08947 */ /* 0x004fea000383ffff */
[----:B------:R-:W-:Y:S05]  /*d3d0*/  BRA `(.L_x_111) ;  /* 0xffffffe800d07947 */ /* 0x000fea000383ffff */
.L_x_83:
[----:B-1----:R1:W2:Y:S02]  /*d3e0*/  SYNCS.PHASECHK.TRANS64.TRYWAIT P0, [R4+URZ+0x12060], R5 ;  /* 0x01206005040075a7 */ /* 0x0022a4000800017f */
[----:B--2---:R-:W-:Y:S05]  /*d3f0*/  @!P0 NANOSLEEP.SYNCS 0x989680 ;  /* 0x009896800000895d */ /* 0x004fea0003900000 */
[----:B------:R-:W2:Y:S02]  /*d400*/  @!P0 SYNCS.PHASECHK.TRANS64 P0, [R4+URZ+0x12060], R5 ;  /* 0x01206005040085a7 */ /* 0x000ea4000800007f */
[----:B--2---:R-:W-:Y:S05]  /*d410*/  @!P0 BRA `(.L_x_83) ;  /* 0xfffffffc00f08947 */ /* 0x004fea000383ffff */
[----:B------:R-:W-:Y:S05]  /*d420*/  BRA `(.L_x_112) ;  /* 0xffffffec00847947 */ /* 0x000fea000383ffff */
.L_x_88:
[----:B-1----:R1:W2:Y:S02]  /*d430*/  SYNCS.PHASECHK.TRANS64.TRYWAIT P0, [R3+URZ+0x12028], R4 ;  /* 0x01202804030075a7 */ /* 0x0022a4000800017f */
[----:B--2---:R-:W-:Y:S05]  /*d440*/  @!P0 NANOSLEEP.SYNCS 0x989680 ;  /* 0x009896800000895d */ /* 0x004fea0003900000 */
[----:B------:R-:W2:Y:S02]  /*d450*/  @!P0 SYNCS.PHASECHK.TRANS64 P0, [R3+URZ+0x12028], R4 ;  /* 0x01202804030085a7 */ /* 0x000ea4000800007f */
[----:B--2---:R-:W-:Y:S05]  /*d460*/  @!P0 BRA `(.L_x_88) ;  /* 0xfffffffc00f08947 */ /* 0x004fea000383ffff */
[----:B------:R-:W-:Y:S05]  /*d470*/  BRA `(.L_x_113) ;  /* 0xfffffff000447947 */ /* 0x000fea000383ffff */
.L_x_94:
[----:B-1----:R1:W2:Y:S02]  /*d480*/  SYNCS.PHASECHK.TRANS64.TRYWAIT P4, [R7+URZ+0x12028], R4 ;  /* 0x01202804070075a7 */ /* 0x0022a4000808017f */
[----:B--2---:R-:W-:Y:S05]  /*d490*/  @!P4 NANOSLEEP.SYNCS 0x989680 ;  /* 0x009896800000c95d */ /* 0x004fea0003900000 */
[----:B------:R-:W2:Y:S02]  /*d4a0*/  @!P4 SYNCS.PHASECHK.TRANS64 P4, [R7+URZ+0x12028], R4 ;  /* 0x012028040700c5a7 */ /* 0x000ea4000808007f */
[----:B--2---:R-:W-:Y:S05]  /*d4b0*/  @!P4 BRA `(.L_x_94) ;  /* 0xfffffffc00f0c947 */ /* 0x004fea000383ffff */
[----:B------:R-:W-:Y:S05]  /*d4c0*/  BRA `(.L_x_114) ;  /* 0xfffffff4002c7947 */ /* 0x000fea000383ffff */
.L_x_99:
[----:B-1----:R1:W2:Y:S02]  /*d4d0*/  SYNCS.PHASECHK.TRANS64.TRYWAIT P4, [R4+URZ+0x12028], R7 ;  /* 0x01202807040075a7 */ /* 0x0022a4000808017f */
[----:B--2---:R-:W-:Y:S05]  /*d4e0*/  @!P4 NANOSLEEP.SYNCS 0x989680 ;  /* 0x009896800000c95d */ /* 0x004fea0003900000 */
[----:B------:R-:W2:Y:S02]  /*d4f0*/  @!P4 SYNCS.PHASECHK.TRANS64 P4, [R4+URZ+0x12028], R7 ;  /* 0x012028070400c5a7 */ /* 0x000ea4000808007f */
[----:B--2---:R-:W-:Y:S05]  /*d500*/  @!P4 BRA `(.L_x_99) ;  /* 0xfffffffc00f0c947 */ /* 0x004fea000383ffff */
[----:B------:R-:W-:Y:S05]  /*d510*/  BRA `(.L_x_115) ;  /* 0xfffffff400ec7947 */ /* 0x000fea000383ffff */
        .weak           $__internal_0_$__cuda_sm20_rcp_rn_f32_slowpath
        .type           $__internal_0_$__cuda_sm20_rcp_rn_f32_slowpath,@function
        .size           $__internal_0_$__cuda_sm20_rcp_rn_f32_slowpath,(.L_x_121 - $__internal_0_$__cuda_sm20_rcp_rn_f32_slowpath)
$__internal_0_$__cuda_sm20_rcp_rn_f32_slowpath:
[----:B------:R-:W-:Y:S01]  /*d520*/  IMAD.SHL.U32 R0, R2, 0x2, RZ ;  /* 0x0000000202007824 */ /* 0x000fe200078e00ff */
[----:B------:R-:W-:Y:S04]  /*d530*/  BSSY B2, `(.L_x_116) ;  /* 0x0000030000027945 */ /* 0x000fe80003800000 */
[----:B------:R-:W-:-:S04]  /*d540*/  SHF.R.U32.HI R13, RZ, 0x18, R0 ;  /* 0x00000018ff0d7819 */ /* 0x000fc80000011600 */
[----:B------:R-:W-:-:S13]  /*d550*/  ISETP.NE.U32.AND P0, PT, R13, RZ, PT ;  /* 0x000000ff0d00720c */ /* 0x000fda0003f05070 */
[----:B------:R-:W-:Y:S05]  /*d560*/  @P0 BRA `(.L_x_117) ;  /* 0x0000000000280947 */ /* 0x000fea0003800000 */
[----:B------:R-:W-:-:S04]  /*d570*/  SHF.L.U32 R0, R2, 0x1, RZ ;  /* 0x0000000102007819 */ /* 0x000fc800000006ff */
[----:B------:R-:W-:-:S13]  /*d580*/  ISETP.NE.AND P0, PT, R0, RZ, PT ;  /* 0x000000ff0000720c */ /* 0x000fda0003f05270 */
[----:B------:R-:W-:Y:S01]  /*d590*/  @P0 FFMA R7, R2, 1.84467440737095516160e+19, RZ ;  /* 0x5f80000002070823 */ /* 0x000fe200000000ff */
[----:B------:R-:W-:Y:S08]  /*d5a0*/  @!P0 MUFU.RCP R3, R2 ;  /* 0x0000000200038308 */ /* 0x000ff00000001000 */
[----:B------:R-:W1:Y:S02]  /*d5b0*/  @P0 MUFU.RCP R0, R7 ;  /* 0x0000000700000308 */ /* 0x000e640000001000 */
[----:B-1----:R-:W-:-:S04]  /*d5c0*/  @P0 FFMA R12, R7, R0, -1 ;  /* 0xbf800000070c0423 */ /* 0x002fc80000000000 */
[----:B------:R-:W-:-:S04]  /*d5d0*/  @P0 FADD.FTZ R13, -R12, -RZ ;  /* 0x800000ff0c0d0221 */ /* 0x000fc80000010100 */
[----:B------:R-:W-:-:S04]  /*d5e0*/  @P0 FFMA R0, R0, R13, R0 ;  /* 0x0000000d00000223 */ /* 0x000fc80000000000 */
[----:B------:R-:W-:Y:S01]  /*d5f0*/  @P0 FFMA R3, R0, 1.84467440737095516160e+19, RZ ;  /* 0x5f80000000030823 */ /* 0x000fe200000000ff */
[----:B------:R-:W-:Y:S06]  /*d600*/  BRA `(.L_x_118) ;  /* 0x0000000000887947 */ /* 0x000fec0003800000 */
.L_x_117:
[----:B------:R-:W-:-:S05]  /*d610*/  VIADD R19, R13, 0xffffff03 ;  /* 0xffffff030d137836 */ /* 0x000fca0000000000 */
[----:B------:R-:W-:-:S13]  /*d620*/  ISETP.GT.U32.AND P0, PT, R19, 0x1, PT ;  /* 0x000000011300780c */ /* 0x000fda0003f04070 */
[----:B------:R-:W-:Y:S05]  /*d630*/  @P0 BRA `(.L_x_119) ;  /* 0x0000000000780947 */ /* 0x000fea0003800000 */
[----:B------:R-:W-:Y:S02]  /*d640*/  LOP3.LUT R0, R2, 0x7fffff, RZ, 0xc0, !PT ;  /* 0x007fffff02007812 */ /* 0x000fe400078ec0ff */
[----:B------:R-:W-:Y:S02]  /*d650*/  MOV R14, 0x3 ;  /* 0x00000003000e7802 */ /* 0x000fe40000000f00 */
[----:B------:R-:W-:Y:S02]  /*d660*/  LOP3.LUT R0, R0, 0x3f800000, RZ, 0xfc, !PT ;  /* 0x3f80000000007812 */ /* 0x000fe400078efcff */
[----:B------:R-:W-:Y:S02]  /*d670*/  SHF.L.U32 R14, R14, R19, RZ ;  /* 0x000000130e0e7219 */ /* 0x000fe400000006ff */
[----:B------:R-:W1:Y:S02]  /*d680*/  MUFU.RCP R3, R0 ;  /* 0x0000000000037308 */ /* 0x000e640000001000 */
[----:B-1----:R-:W-:-:S04]  /*d690*/  FFMA R7, R0, R3, -1 ;  /* 0xbf80000000077423 */ /* 0x002fc80000000003 */
[----:B------:R-:W-:-:S04]  /*d6a0*/  FADD.FTZ R12, -R7, -RZ ;  /* 0x800000ff070c7221 */ /* 0x000fc80000010100 */
[CCC-:B------:R-:W-:Y:S01]  /*d6b0*/  FFMA.RM R7, R3.reuse, R12.reuse, R3.reuse ;  /* 0x0000000c03077223 */ /* 0x1c0fe20000004003 */
[----:B------:R-:W-:-:S04]  /*d6c0*/  FFMA.RP R12, R3, R12, R3 ;  /* 0x0000000c030c7223 */ /* 0x000fc80000008003 */
[C---:B------:R-:W-:Y:S02]  /*d6d0*/  LOP3.LUT R3, R7.reuse, 0x7fffff, RZ, 0xc0, !PT ;  /* 0x007fffff07037812 */ /* 0x040fe400078ec0ff */
[----:B------:R-:W-:Y:S02]  /*d6e0*/  FSETP.NEU.FTZ.AND P0, PT, R7, R12, PT ;  /* 0x0000000c0700720b */ /* 0x000fe40003f1d000 */
[----:B------:R-:W-:Y:S02]  /*d6f0*/  LOP3.LUT R3, R3, 0x800000, RZ, 0xfc, !PT ;  /* 0x0080000003037812 */ /* 0x000fe400078efcff */
[----:B------:R-:W-:Y:S02]  /*d700*/  SEL R7, RZ, 0xffffffff, !P0 ;  /* 0xffffffffff077807 */ /* 0x000fe40004000000 */
[----:B------:R-:W-:-:S03]  /*d710*/  LOP3.LUT R14, R14, R3, RZ, 0xc0, !PT ;  /* 0x000000030e0e7212 */ /* 0x000fc600078ec0ff */
[----:B------:R-:W-:Y:S01]  /*d720*/  IMAD.MOV R0, RZ, RZ, -R7 ;  /* 0x000000ffff007224 */ /* 0x000fe200078e0a07 */
[----:B------:R-:W-:-:S04]  /*d730*/  SHF.R.U32.HI R14, RZ, R19, R14 ;  /* 0x00000013ff0e7219 */ /* 0x000fc8000001160e */
[----:B------:R-:W-:Y:S02]  /*d740*/  LOP3.LUT P1, RZ, R0, R19, R3, 0xf8, !PT ;  /* 0x0000001300ff7212 */ /* 0x000fe4000782f803 */
[C---:B------:R-:W-:Y:S02]  /*d750*/  LOP3.LUT P0, RZ, R14.reuse, 0x1, RZ, 0xc0, !PT ;  /* 0x000000010eff7812 */ /* 0x040fe4000780c0ff */
[----:B------:R-:W-:-:S04]  /*d760*/  LOP3.LUT P2, RZ, R14, 0x2, RZ, 0xc0, !PT ;  /* 0x000000020eff7812 */ /* 0x000fc8000784c0ff */
[----:B------:R-:W-:Y:S02]  /*d770*/  PLOP3.LUT P0, PT, P0, P1, P2, 0xe0, 0x0 ;  /* 0x000000000000781c */ /* 0x000fe40000703c20 */
[----:B------:R-:W-:Y:S02]  /*d780*/  LOP3.LUT P1, RZ, R2, 0x7fffff, RZ, 0xc0, !PT ;  /* 0x007fffff02ff7812 */ /* 0x000fe4000782c0ff */
[----:B------:R-:W-:-:S04]  /*d790*/  SEL R0, RZ, 0x1, !P0 ;  /* 0x00000001ff007807 */ /* 0x000fc80004000000 */
[----:B------:R-:W-:-:S04]  /*d7a0*/  IADD3 R0, -R0, RZ, RZ ;  /* 0x000000ff00007210 */ /* 0x000fc80007ffe1ff */
[----:B------:R-:W-:Y:S01]  /*d7b0*/  ISETP.GE.AND P0, PT, R0, RZ, PT ;  /* 0x000000ff0000720c */ /* 0x000fe20003f06270 */
[----:B------:R-:W-:-:S05]  /*d7c0*/  VIADD R0, R13, 0xffffff04 ;  /* 0xffffff040d007836 */ /* 0x000fca0000000000 */
[----:B------:R-:W-:-:S07]  /*d7d0*/  SHF.R.U32.HI R3, RZ, R0, R3 ;  /* 0x00000000ff037219 */ /* 0x000fce0000011603 */
[----:B------:R-:W-:-:S05]  /*d7e0*/  @!P0 IADD3 R3, R3, 0x1, RZ ;  /* 0x0000000103038810 */ /* 0x000fca0007ffe0ff */
[----:B------:R-:W-:-:S05]  /*d7f0*/  @!P1 IMAD.SHL.U32 R3, R3, 0x2, RZ ;  /* 0x0000000203039824 */ /* 0x000fca00078e00ff */
[----:B------:R-:W-:Y:S01]  /*d800*/  LOP3.LUT R3, R3, 0x80000000, R2, 0xf8, !PT ;  /* 0x8000000003037812 */ /* 0x000fe200078ef802 */
[----:B------:R-:W-:Y:S06]  /*d810*/  BRA `(.L_x_118) ;  /* 0x0000000000047947 */ /* 0x000fec0003800000 */
.L_x_119:
[----:B------:R1:W2:Y:S02]  /*d820*/  MUFU.RCP R3, R2 ;  /* 0x0000000200037308 */ /* 0x0002a40000001000 */
.L_x_118:
[----:B------:R-:W-:Y:S05]  /*d830*/  BSYNC B2 ;  /* 0x0000000000027941 */ /* 0x000fea0003800000 */
.L_x_116:
[----:B--2---:R-:W-:Y:S01]  /*d840*/  MOV R0, R3 ;  /* 0x0000000300007202 */ /* 0x004fe20000000f00 */
[----:B-1----:R-:W-:Y:S01]  /*d850*/  IMAD.MOV.U32 R2, RZ, RZ, R15 ;  /* 0x000000ffff027224 */ /* 0x002fe200078e000f */
[----:B------:R-:W-:-:S04]  /*d860*/  MOV R3, 0x0 ;  /* 0x0000000000037802 */ /* 0x000fc80000000f00 */
[----:B------:R-:W-:Y:S05]  /*d870*/  RET.REL.NODEC R2 `(_ZN7cutlass13device_kernelINS_4fmha6kernel28FmhaKernelTmaWarpSpecializedINS1_10collective30FmhaMainloopTmaWarpSpecializedINS_6half_tEffN4cute5tupleIJNS7_1CILi128EEESA_NS9_ILi48EEEEEENS8_IJiNS9_ILi1EEENS8_IJiiEEEEEESF_SF_NS4_12CausalFusionEJEEENS4_15FmhaFwdEpilogueIS6_fNS8_IJNS9_ILi64EEESB_SA_EEEEENS2_23IndividualTileSchedulerEJEEEEEvNT_6ParamsE) ;  /* 0xffffff2402e07950 */ /* 0x000fea0003c3ffff */
.L_x_120:
[----:B------:R-:W-:-:S00]  /*d880*/  BRA `(.L_x_120) ;  /* 0xfffffffc00fc7947 */ /* 0x000fc0000383ffff */
[----:B------:R-:W-:-:S00]  /*d890*/  NOP ;  /* 0x0000000000007918 */ /* 0x000fc00000000000 */
        /* <DEDUP_REMOVED lines=14> */
.L_x_121:


//--------------------- .nv.global.init           --------------------------
	.section	.nv.global.init,"aw",@progbits
.nv.global.init:
	.type		$str$24,@object
	.size		$str$24,($str$25 - $str$24)
$str$24:
        /*0000*/ 	.byte	0x28, 0x61, 0x64, 0x64, 0x72, 0x65, 0x73, 0x73, 0x20, 0x26, 0x20, 0x6d, 0x61, 0x73, 0x6b, 0x29
        /*0010*/ 	.byte	0x20, 0x3d, 0x3d, 0x20, 0x30, 0x00
	.type		$str$25,@object
	.size		$str$25,(__unnamed_1 - $str$25)
$str$25:
        /*0016*/ 	.byte	0x2f, 0x74, 0x6d, 0x70, 0x2f, 0x63, 0x75, 0x74, 0x6c, 0x61, 0x73, 0x73, 0x5f, 0x73, 0x77, 0x65
        /*0026*/ 	.byte	0x65, 0x70, 0x5f, 0x73, 0x72, 0x63, 0x2f, 0x69, 0x6e, 0x63, 0x6c, 0x75, 0x64, 0x65, 0x2f, 0x63
        /*0036*/ 	.byte	0x75, 0x74, 0x65, 0x2f, 0x70, 0x6f, 0x69, 0x6e, 0x74, 0x65, 0x72, 0x5f, 0x66, 0x6c, 0x61, 0x67
        /*0046*/ 	.byte	0x67, 0x65, 0x64, 0x2e, 0x68, 0x70, 0x70, 0x00
	.type		__unnamed_1,@object
	.size		__unnamed_1,(__unnamed_2 - __unnamed_1)
__unnamed_1:
        /*004e*/ 	.byte	0x61, 0x75, 0x74, 0x6f, 0x20, 0x63, 0x75, 0x74, 0x65, 0x3a, 0x3a, 0x61, 0x73, 0x5f, 0x70, 0x6f
        /* <DEDUP_REMOVED lines=27> */
        /*020e*/ 	.byte	0x3e, 0x3e, 0x3e, 0x3e, 0x3e, 0x5d, 0x00
	.type		__unnamed_2,@object
	.size		__unnamed_2,(.L_1 - __unnamed_2)
__unnamed_2:
        /* <DEDUP_REMOVED lines=29> */
.L_1:


//--------------------- .nv.shared._ZN7cutlass13device_kernelINS_4fmha6kernel28FmhaKernelTmaWarpSpecializedINS1_10collective30FmhaMainloopTmaWarpSpecializedINS_6half_tEffN4cute5tupleIJNS7_1CILi128EEESA_NS9_ILi48EEEEEENS8_IJiNS9_ILi1EEENS8_IJiiEEEEEESF_SF_NS4_12CausalFusionEJEEENS4_15FmhaFwdEpilogueIS6_fNS8_IJNS9_ILi64EEESB_SA_EEEEENS2_23IndividualTileSchedulerEJEEEEEvNT_6ParamsE --------------------------
	.section	.nv.shared._ZN7cutlass13device_kernelINS_4fmha6kernel28FmhaKernelTmaWarpSpecializedINS1_10collective30FmhaMainloopTmaWarpSpecializedINS_6half_tEffN4cute5tupleIJNS7_1CILi128EEESA_NS9_ILi48EEEEEENS8_IJiNS9_ILi1EEENS8_IJiiEEEEEESF_SF_NS4_12CausalFusionEJEEENS4_15FmhaFwdEpilogueIS6_fNS8_IJNS9_ILi64EEESB_SA_EEEEENS2_23IndividualTileSchedulerEJEEEEEvNT_6ParamsE,"aw",@nobits
	.sectionflags	@""
	.align	16
	.zero		1024


//--------------------- .nv.shared.reserved.0     --------------------------
	.section	.nv.shared.reserved.0,"aw",@nobits
	.weak		__nv_reservedSMEM_offset_0_alias
	.size		__nv_reservedSMEM_offset_0_alias, 0, 0
	.other		__nv_reservedSMEM_offset_0_alias,@"STO_CUDA_RESERVED_SHARED STV_DEFAULT"
__nv_reservedSMEM_offset_0_alias:
	.zero		0


//--------------------- .nv.global                --------------------------
	.section	.nv.global,"aw",@nobits
.nv.global:
	.type		_ZN39_INTERNAL_53023458_4_k_cu_93bd135a_29544cute1_E,@object
	.size		_ZN39_INTERNAL_53023458_4_k_cu_93bd135a_29544cute1_E,(_ZN39_INTERNAL_53023458_4_k_cu_93bd135a_29544cuda3std3__45__cpo6cbeginE - _ZN39_INTERNAL_53023458_4_k_cu_93bd135a_29544cute1_E)
_ZN39_INTERNAL_53023458_4_k_cu_93bd135a_29544cute1_E:
	.zero		1
	.type		_ZN39_INTERNAL_53023458_4_k_cu_93bd135a_29544cuda3std3__45__cpo6cbeginE,@object
	.size		_ZN39_INTERNAL_53023458_4_k_cu_93bd135a_29544cuda3std3__45__cpo6cbeginE,(_ZN39_INTERNAL_53023458_4_k_cu_93bd135a_29544cuda3std3__48in_placeE - _ZN39_INTERNAL_53023458_4_k_cu_93bd135a_29544cuda3std3__45__cpo6cbeginE)
_ZN39_INTERNAL_53023458_4_k_cu_93bd135a_29544cuda3std3__45__cpo6cbeginE:
	.zero		1
	.type		_ZN39_INTERNAL_53023458_4_k_cu_93bd135a_29544cuda3std3__48in_placeE,@object
	.size		_ZN39_INTERNAL_53023458_4_k_cu_93bd135a_29544cuda3std3__48in_placeE,(_ZN39_INTERNAL_53023458_4_k_cu_93bd135a_29544cuda3std6ranges3__45__cpo9iter_moveE - _ZN39_INTERNAL_53023458_4_k_cu_93bd135a_29544cuda3std3__48in_placeE)
_ZN39_INTERNAL_53023458_4_k_cu_93bd135a_29544cuda3std3__48in_placeE:
	.zero		1
	.type		_ZN39_INTERNAL_53023458_4_k_cu_93bd135a_29544cuda3std6ranges3__45__cpo9iter_moveE,@object
	.size		_ZN39_INTERNAL_53023458_4_k_cu_93bd135a_29544cuda3std6ranges3__45__cpo9iter_moveE,(_ZN39_INTERNAL_53023458_4_k_cu_93bd135a_29544cuda3std3__45__cpo5beginE - _ZN39_INTERNAL_53023458_4_k_cu_93bd135a_29544cuda3std6ranges3__45__cpo9iter_moveE)
_ZN39_INTERNAL_53023458_4_k_cu_93bd135a_29544cuda3std6ranges3__45__cpo9iter_moveE:
	.zero		1
	.type		_ZN39_INTERNAL_53023458_4_k_cu_93bd135a_29544cuda3std3__45__cpo5beginE,@object
	.size		_ZN39_INTERNAL_53023458_4_k_cu_93bd135a_29544cuda3std3__45__cpo5beginE,(_ZN39_INTERNAL_53023458_4_k_cu_93bd135a_29544cuda3std3__441_GLOBAL__N__53023458_4_k_cu_93bd135a_29546ignoreE - _ZN39_INTERNAL_53023458_4_k_cu_93bd135a_29544cuda3std3__45__cpo5beginE)
_ZN39_INTERNAL_53023458_4_k_cu_93bd135a_29544cuda3std3__45__cpo5beginE:
	.zero		1
	.type		_ZN39_INTERNAL_53023458_4_k_cu_93bd135a_29544cuda3std3__441_GLOBAL__N__53023458_4_k_cu_93bd135a_29546ignoreE,@object
	.size		_ZN39_INTERNAL_53023458_4_k_cu_93bd135a_29544cuda3std3__441_GLOBAL__N__53023458_4_k_cu_93bd135a_29546ignoreE,(_ZN39_INTERNAL_53023458_4_k_cu_93bd135a_29544cute7productE - _ZN39_INTERNAL_53023458_4_k_cu_93bd135a_29544cuda3std3__441_GLOBAL__N__53023458_4_k_cu_93bd135a_29546ignoreE)
_ZN39_INTERNAL_53023458_4_k_cu_93bd135a_29544cuda3std3__441_GLOBAL__N__53023458_4_k_cu_93bd135a_29546ignoreE:
	.zero		1
	.type		_ZN39_INTERNAL_53023458_4_k_cu_93bd135a_29544cute7productE,@object
	.size		_ZN39_INTERNAL_53023458_4_k_cu_93bd135a_29544cute7productE,(_ZN39_INTERNAL_53023458_4_k_cu_93bd135a_29544cuda3std3__45__cpo3endE - _ZN39_INTERNAL_53023458_4_k_cu_93bd135a_29544cute7productE)
_ZN39_INTERNAL_53023458_4_k_cu_93bd135a_29544cute7productE:
	.zero		1
	.type		_ZN39_INTERNAL_53023458_4_k_cu_93bd135a_29544cuda3std3__45__cpo3endE,@object
	.size		_ZN39_INTERNAL_53023458_4_k_cu_93bd135a_29544cuda3std3__45__cpo3endE,(_ZN39_INTERNAL_53023458_4_k_cu_93bd135a_29544cuda3std3__419piecewise_constructE - _ZN39_INTERNAL_53023458_4_k_cu_93bd135a_29544cuda3std3__45__cpo3endE)
_ZN39_INTERNAL_53023458_4_k_cu_93bd135a_29544cuda3std3__45__cpo3endE:
	.zero		1
	.type		_ZN39_INTERNAL_53023458_4_k_cu_93bd135a_29544cuda3std3__419piecewise_constructE,@object
	.size		_ZN39_INTERNAL_53023458_4_k_cu_93bd135a_29544cuda3std3__419piecewise_constructE,(_ZN39_INTERNAL_53023458_4_k_cu_93bd135a_29544cuda3std3__45__cpo4cendE - _ZN39_INTERNAL_53023458_4_k_cu_93bd135a_29544cuda3std3__419piecewise_constructE)
_ZN39_INTERNAL_53023458_4_k_cu_93bd135a_29544cuda3std3__419piecewise_constructE:
	.zero		1
	.type		_ZN39_INTERNAL_53023458_4_k_cu_93bd135a_29544cuda3std3__45__cpo4cendE,@object
	.size		_ZN39_INTERNAL_53023458_4_k_cu_93bd135a_29544cuda3std3__45__cpo4cendE,(_ZN39_INTERNAL_53023458_4_k_cu_93bd135a_29544cuda3std6ranges3__45__cpo4swapE - _ZN39_INTERNAL_53023458_4_k_cu_93bd135a_29544cuda3std3__45__cpo4cendE)
_ZN39_INTERNAL_53023458_4_k_cu_93bd135a_29544cuda3std3__45__cpo4cendE:
	.zero		1
	.type		_ZN39_INTERNAL_53023458_4_k_cu_93bd135a_29544cuda3std6ranges3__45__cpo4swapE,@object
	.size		_ZN39_INTERNAL_53023458_4_k_cu_93bd135a_29544cuda3std6ranges3__45__cpo4swapE,(.L_9 - _ZN39_INTERNAL_53023458_4_k_cu_93bd135a_29544cuda3std6ranges3__45__cpo4swapE)
_ZN39_INTERNAL_53023458_4_k_cu_93bd135a_29544cuda3std6ranges3__45__cpo4swapE:
	.zero		1
.L_9:


//--------------------- .nv.constant0._ZN7cutlass13device_kernelINS_4fmha6kernel28FmhaKernelTmaWarpSpecializedINS1_10collective30FmhaMainloopTmaWarpSpecializedINS_6half_tEffN4cute5tupleIJNS7_1CILi128EEESA_NS9_ILi48EEEEEENS8_IJiNS9_ILi1EEENS8_IJiiEEEEEESF_SF_NS4_12CausalFusionEJEEENS4_15FmhaFwdEpilogueIS6_fNS8_IJNS9_ILi64EEESB_SA_EEEEENS2_23IndividualTileSchedulerEJEEEEEvNT_6ParamsE --------------------------
	.section	.nv.constant0._ZN7cutlass13device_kernelINS_4fmha6kernel28FmhaKernelTmaWarpSpecializedINS1_10collective30FmhaMainloopTmaWarpSpecializedINS_6half_tEffN4cute5tupleIJNS7_1CILi128EEESA_NS9_ILi48EEEEEENS8_IJiNS9_ILi1EEENS8_IJiiEEEEEESF_SF_NS4_12CausalFusionEJEEENS4_15FmhaFwdEpilogueIS6_fNS8_IJNS9_ILi64EEESB_SA_EEEEENS2_23IndividualTileSchedulerEJEEEEEvNT_6ParamsE,"a",@progbits
	.sectionflags	@""
	.align	4
.nv.constant0._ZN7cutlass13device_kernelINS_4fmha6kernel28FmhaKernelTmaWarpSpecializedINS1_10collective30FmhaMainloopTmaWarpSpecializedINS_6half_tEffN4cute5tupleIJNS7_1CILi128EEESA_NS9_ILi48EEEEEENS8_IJiNS9_ILi1EEENS8_IJiiEEEEEESF_SF_NS4_12CausalFusionEJEEENS4_15FmhaFwdEpilogueIS6_fNS8_IJNS9_ILi64EEESB_SA_EEEEENS2_23IndividualTileSchedulerEJEEEEEvNT_6ParamsE:
	.zero		2688


//--------------------- SYMBOLS --------------------------

	.type		.nv.reservedSmem.offset0,@object
	.size		.nv.reservedSmem.offset0,0x4
	.type		__assertfail,@function
